//
// Generated by NVIDIA NVVM Compiler
//
// Compiler Build ID: CL-36424714
// Cuda compilation tools, release 13.0, V13.0.88
// Based on NVVM 20.0.0
//

.version 9.0
.target sm_100
.address_size 64

	// .globl	_Z5FFT_XPhS_S_mPfS0_S0_S0_S_S_S_mmmm
.func  (.param .align 16 .b8 func_retval0[16]) __internal_trig_reduction_slowpathd
(
	.param .b64 __internal_trig_reduction_slowpathd_param_0
)
;
.global .align 4 .b8 precalc_xorwow_matrix[102400];
.global .align 4 .b8 precalc_xorwow_offset_matrix[102400];
.global .align 4 .b8 mrg32k3aM1[2304];
.global .align 4 .b8 mrg32k3aM2[2304];
.global .align 4 .b8 mrg32k3aM1SubSeq[2016];
.global .align 4 .b8 mrg32k3aM2SubSeq[2016];
.global .align 4 .b8 mrg32k3aM1Seq[2304];
.global .align 4 .b8 mrg32k3aM2Seq[2304];
.const .align 8 .b8 __cr_lgamma_table[72];
.global .align 8 .b8 __cudart_i2opi_d[144] = {8, 93, 141, 31, 177, 95, 251, 107, 234, 146, 82, 138, 247, 57, 7, 61, 123, 241, 229, 235, 199, 186, 39, 117, 45, 234, 95, 158, 102, 63, 70, 79, 183, 9, 203, 39, 207, 126, 54, 109, 31, 109, 10, 90, 139, 17, 47, 239, 15, 152, 5, 222, 255, 151, 248, 31, 59, 40, 249, 189, 139, 95, 132, 156, 244, 57, 83, 131, 57, 214, 145, 57, 65, 126, 95, 180, 38, 112, 156, 233, 132, 68, 187, 46, 245, 53, 130, 232, 62, 167, 41, 177, 28, 235, 29, 254, 28, 146, 209, 9, 234, 46, 73, 6, 224, 210, 77, 66, 58, 110, 36, 183, 97, 197, 187, 222, 171, 99, 81, 254, 65, 144, 67, 60, 153, 149, 98, 219, 192, 221, 52, 245, 209, 87, 39, 252, 41, 21, 68, 78, 110, 131, 249, 162};
.global .align 16 .b8 __cudart_sin_cos_coeffs[128] = {70, 210, 176, 44, 241, 229, 90, 190, 146, 227, 172, 105, 227, 29, 199, 62, 161, 98, 219, 25, 160, 1, 42, 191, 24, 8, 17, 17, 17, 17, 129, 63, 84, 85, 85, 85, 85, 85, 197, 191, 0, 0, 0, 0, 0, 0, 0, 0, 0, 0, 0, 0, 0, 0, 0, 0, 100, 129, 253, 32, 131, 255, 168, 189, 40, 133, 239, 193, 167, 238, 33, 62, 217, 230, 6, 142, 79, 126, 146, 190, 233, 188, 221, 25, 160, 1, 250, 62, 71, 93, 193, 22, 108, 193, 86, 191, 81, 85, 85, 85, 85, 85, 165, 63, 0, 0, 0, 0, 0, 0, 224, 191, 0, 0, 0, 0, 0, 0, 240, 63};

.visible .entry _Z5FFT_XPhS_S_mPfS0_S0_S0_S_S_S_mmmm(
	.param .u64 .ptr .align 1 _Z5FFT_XPhS_S_mPfS0_S0_S0_S_S_S_mmmm_param_0,
	.param .u64 .ptr .align 1 _Z5FFT_XPhS_S_mPfS0_S0_S0_S_S_S_mmmm_param_1,
	.param .u64 .ptr .align 1 _Z5FFT_XPhS_S_mPfS0_S0_S0_S_S_S_mmmm_param_2,
	.param .u64 _Z5FFT_XPhS_S_mPfS0_S0_S0_S_S_S_mmmm_param_3,
	.param .u64 .ptr .align 1 _Z5FFT_XPhS_S_mPfS0_S0_S0_S_S_S_mmmm_param_4,
	.param .u64 .ptr .align 1 _Z5FFT_XPhS_S_mPfS0_S0_S0_S_S_S_mmmm_param_5,
	.param .u64 .ptr .align 1 _Z5FFT_XPhS_S_mPfS0_S0_S0_S_S_S_mmmm_param_6,
	.param .u64 .ptr .align 1 _Z5FFT_XPhS_S_mPfS0_S0_S0_S_S_S_mmmm_param_7,
	.param .u64 .ptr .align 1 _Z5FFT_XPhS_S_mPfS0_S0_S0_S_S_S_mmmm_param_8,
	.param .u64 .ptr .align 1 _Z5FFT_XPhS_S_mPfS0_S0_S0_S_S_S_mmmm_param_9,
	.param .u64 .ptr .align 1 _Z5FFT_XPhS_S_mPfS0_S0_S0_S_S_S_mmmm_param_10,
	.param .u64 _Z5FFT_XPhS_S_mPfS0_S0_S0_S_S_S_mmmm_param_11,
	.param .u64 _Z5FFT_XPhS_S_mPfS0_S0_S0_S_S_S_mmmm_param_12,
	.param .u64 _Z5FFT_XPhS_S_mPfS0_S0_S0_S_S_S_mmmm_param_13,
	.param .u64 _Z5FFT_XPhS_S_mPfS0_S0_S0_S_S_S_mmmm_param_14
)
{
	.reg .pred 	%p<52>;
	.reg .b16 	%rs<22>;
	.reg .b32 	%r<125>;
	.reg .b32 	%f<116>;
	.reg .b64 	%rd<399>;
	.reg .b64 	%fd<112>;

	ld.param.u64 	%rd54, [_Z5FFT_XPhS_S_mPfS0_S0_S0_S_S_S_mmmm_param_0];
	ld.param.u64 	%rd55, [_Z5FFT_XPhS_S_mPfS0_S0_S0_S_S_S_mmmm_param_1];
	ld.param.u64 	%rd56, [_Z5FFT_XPhS_S_mPfS0_S0_S0_S_S_S_mmmm_param_2];
	ld.param.u64 	%rd50, [_Z5FFT_XPhS_S_mPfS0_S0_S0_S_S_S_mmmm_param_3];
	ld.param.u64 	%rd57, [_Z5FFT_XPhS_S_mPfS0_S0_S0_S_S_S_mmmm_param_4];
	ld.param.u64 	%rd58, [_Z5FFT_XPhS_S_mPfS0_S0_S0_S_S_S_mmmm_param_5];
	ld.param.u64 	%rd59, [_Z5FFT_XPhS_S_mPfS0_S0_S0_S_S_S_mmmm_param_6];
	ld.param.u64 	%rd60, [_Z5FFT_XPhS_S_mPfS0_S0_S0_S_S_S_mmmm_param_7];
	ld.param.u64 	%rd61, [_Z5FFT_XPhS_S_mPfS0_S0_S0_S_S_S_mmmm_param_11];
	ld.param.u64 	%rd51, [_Z5FFT_XPhS_S_mPfS0_S0_S0_S_S_S_mmmm_param_12];
	ld.param.u64 	%rd52, [_Z5FFT_XPhS_S_mPfS0_S0_S0_S_S_S_mmmm_param_13];
	ld.param.u64 	%rd53, [_Z5FFT_XPhS_S_mPfS0_S0_S0_S_S_S_mmmm_param_14];
	cvta.to.global.u64 	%rd1, %rd56;
	cvta.to.global.u64 	%rd2, %rd55;
	cvta.to.global.u64 	%rd3, %rd54;
	cvta.to.global.u64 	%rd4, %rd60;
	cvta.to.global.u64 	%rd5, %rd59;
	cvta.to.global.u64 	%rd6, %rd58;
	cvta.to.global.u64 	%rd7, %rd57;
	mov.u32 	%r51, %tid.x;
	mov.u32 	%r52, %ctaid.x;
	mov.u32 	%r53, %ntid.x;
	mad.lo.s32 	%r1, %r52, %r53, %r51;
	cvt.s64.s32 	%rd8, %r1;
	setp.gt.u64 	%p1, %rd61, %rd8;
	@%p1 bra 	$L__BB0_13;
	setp.eq.s64 	%p2, %rd53, 0;
	@%p2 bra 	$L__BB0_25;
	and.b64  	%rd9, %rd53, 7;
	setp.lt.u64 	%p3, %rd53, 8;
	mov.b64 	%rd390, 0;
	@%p3 bra 	$L__BB0_5;
	and.b64  	%rd390, %rd53, -8;
	mov.b64 	%rd389, 0;
	shl.b64 	%rd68, %rd52, 2;
$L__BB0_4:
	.pragma "nounroll";
	mad.lo.s64 	%rd64, %rd389, %rd52, %rd8;
	shl.b64 	%rd65, %rd64, 2;
	add.s64 	%rd66, %rd7, %rd65;
	mov.b32 	%r54, 0;
	st.global.u32 	[%rd66], %r54;
	add.s64 	%rd67, %rd6, %rd65;
	st.global.u32 	[%rd67], %r54;
	add.s64 	%rd69, %rd66, %rd68;
	st.global.u32 	[%rd69], %r54;
	add.s64 	%rd70, %rd67, %rd68;
	st.global.u32 	[%rd70], %r54;
	add.s64 	%rd71, %rd69, %rd68;
	st.global.u32 	[%rd71], %r54;
	add.s64 	%rd72, %rd70, %rd68;
	st.global.u32 	[%rd72], %r54;
	add.s64 	%rd73, %rd71, %rd68;
	st.global.u32 	[%rd73], %r54;
	add.s64 	%rd74, %rd72, %rd68;
	st.global.u32 	[%rd74], %r54;
	add.s64 	%rd75, %rd73, %rd68;
	st.global.u32 	[%rd75], %r54;
	add.s64 	%rd76, %rd74, %rd68;
	st.global.u32 	[%rd76], %r54;
	add.s64 	%rd77, %rd75, %rd68;
	st.global.u32 	[%rd77], %r54;
	add.s64 	%rd78, %rd76, %rd68;
	st.global.u32 	[%rd78], %r54;
	add.s64 	%rd79, %rd77, %rd68;
	st.global.u32 	[%rd79], %r54;
	add.s64 	%rd80, %rd78, %rd68;
	st.global.u32 	[%rd80], %r54;
	add.s64 	%rd81, %rd79, %rd68;
	st.global.u32 	[%rd81], %r54;
	add.s64 	%rd82, %rd80, %rd68;
	st.global.u32 	[%rd82], %r54;
	add.s64 	%rd389, %rd389, 8;
	setp.ne.s64 	%p4, %rd389, %rd390;
	@%p4 bra 	$L__BB0_4;
$L__BB0_5:
	setp.eq.s64 	%p5, %rd9, 0;
	@%p5 bra 	$L__BB0_25;
	and.b64  	%rd24, %rd53, 3;
	setp.lt.u64 	%p6, %rd9, 4;
	@%p6 bra 	$L__BB0_8;
	mad.lo.s64 	%rd83, %rd390, %rd52, %rd8;
	shl.b64 	%rd84, %rd83, 2;
	add.s64 	%rd85, %rd7, %rd84;
	mov.b32 	%r55, 0;
	st.global.u32 	[%rd85], %r55;
	add.s64 	%rd86, %rd6, %rd84;
	st.global.u32 	[%rd86], %r55;
	add.s64 	%rd87, %rd390, 1;
	and.b64  	%rd88, %rd87, 4294967295;
	mad.lo.s64 	%rd89, %rd88, %rd52, %rd8;
	shl.b64 	%rd90, %rd89, 2;
	add.s64 	%rd91, %rd7, %rd90;
	st.global.u32 	[%rd91], %r55;
	add.s64 	%rd92, %rd6, %rd90;
	st.global.u32 	[%rd92], %r55;
	add.s64 	%rd93, %rd390, 2;
	and.b64  	%rd94, %rd93, 4294967295;
	mad.lo.s64 	%rd95, %rd94, %rd52, %rd8;
	shl.b64 	%rd96, %rd95, 2;
	add.s64 	%rd97, %rd7, %rd96;
	st.global.u32 	[%rd97], %r55;
	add.s64 	%rd98, %rd6, %rd96;
	st.global.u32 	[%rd98], %r55;
	add.s64 	%rd99, %rd390, 3;
	and.b64  	%rd100, %rd99, 4294967295;
	mad.lo.s64 	%rd101, %rd100, %rd52, %rd8;
	shl.b64 	%rd102, %rd101, 2;
	add.s64 	%rd103, %rd7, %rd102;
	st.global.u32 	[%rd103], %r55;
	add.s64 	%rd104, %rd6, %rd102;
	st.global.u32 	[%rd104], %r55;
	add.s64 	%rd105, %rd390, 4;
	and.b64  	%rd390, %rd105, 4294967295;
$L__BB0_8:
	setp.eq.s64 	%p7, %rd24, 0;
	@%p7 bra 	$L__BB0_25;
	setp.eq.s64 	%p8, %rd24, 1;
	@%p8 bra 	$L__BB0_11;
	mad.lo.s64 	%rd106, %rd390, %rd52, %rd8;
	shl.b64 	%rd107, %rd106, 2;
	add.s64 	%rd108, %rd7, %rd107;
	mov.b32 	%r56, 0;
	st.global.u32 	[%rd108], %r56;
	add.s64 	%rd109, %rd6, %rd107;
	st.global.u32 	[%rd109], %r56;
	add.s64 	%rd110, %rd390, 1;
	and.b64  	%rd111, %rd110, 4294967295;
	mad.lo.s64 	%rd112, %rd111, %rd52, %rd8;
	shl.b64 	%rd113, %rd112, 2;
	add.s64 	%rd114, %rd7, %rd113;
	st.global.u32 	[%rd114], %r56;
	add.s64 	%rd115, %rd6, %rd113;
	st.global.u32 	[%rd115], %r56;
	add.s64 	%rd116, %rd390, 2;
	and.b64  	%rd390, %rd116, 4294967295;
$L__BB0_11:
	and.b64  	%rd117, %rd53, 1;
	setp.eq.b64 	%p9, %rd117, 1;
	not.pred 	%p10, %p9;
	@%p10 bra 	$L__BB0_25;
	mad.lo.s64 	%rd118, %rd390, %rd52, %rd8;
	shl.b64 	%rd119, %rd118, 2;
	add.s64 	%rd120, %rd7, %rd119;
	mov.b32 	%r57, 0;
	st.global.u32 	[%rd120], %r57;
	add.s64 	%rd121, %rd6, %rd119;
	st.global.u32 	[%rd121], %r57;
	bra.uni 	$L__BB0_25;
$L__BB0_13:
	setp.eq.s64 	%p11, %rd51, 0;
	@%p11 bra 	$L__BB0_22;
	and.b64  	%rd11, %rd51, 3;
	setp.lt.u64 	%p12, %rd51, 4;
	mov.b64 	%rd387, 0;
	@%p12 bra 	$L__BB0_17;
	mov.b64 	%rd385, 0;
	shl.b64 	%rd135, %rd52, 2;
	and.b64  	%rd387, %rd51, -4;
$L__BB0_16:
	.pragma "nounroll";
	mad.lo.s64 	%rd124, %rd385, %rd50, %rd8;
	add.s64 	%rd125, %rd3, %rd124;
	ld.global.u8 	%rs1, [%rd125];
	cvt.rn.f64.u16 	%fd13, %rs1;
	add.s64 	%rd126, %rd2, %rd124;
	ld.global.u8 	%rs2, [%rd126];
	cvt.rn.f64.u16 	%fd14, %rs2;
	mul.f64 	%fd15, %fd14, 0d3FE2C8B439581062;
	fma.rn.f64 	%fd16, %fd13, 0d3FD3212D77318FC5, %fd15;
	add.s64 	%rd127, %rd1, %rd124;
	ld.global.u8 	%rs3, [%rd127];
	cvt.rn.f64.u16 	%fd17, %rs3;
	fma.rn.f64 	%fd18, %fd17, 0d3FBD2F1A9FBE76C9, %fd16;
	cvt.rn.f32.f64 	%f4, %fd18;
	mad.lo.s64 	%rd128, %rd385, %rd52, %rd8;
	shl.b64 	%rd129, %rd128, 2;
	add.s64 	%rd130, %rd7, %rd129;
	st.global.f32 	[%rd130], %f4;
	add.s64 	%rd131, %rd6, %rd129;
	mov.b32 	%r58, 0;
	st.global.u32 	[%rd131], %r58;
	add.s64 	%rd132, %rd125, %rd50;
	ld.global.u8 	%rs4, [%rd132];
	cvt.rn.f64.u16 	%fd19, %rs4;
	add.s64 	%rd133, %rd126, %rd50;
	ld.global.u8 	%rs5, [%rd133];
	cvt.rn.f64.u16 	%fd20, %rs5;
	mul.f64 	%fd21, %fd20, 0d3FE2C8B439581062;
	fma.rn.f64 	%fd22, %fd19, 0d3FD3212D77318FC5, %fd21;
	add.s64 	%rd134, %rd127, %rd50;
	ld.global.u8 	%rs6, [%rd134];
	cvt.rn.f64.u16 	%fd23, %rs6;
	fma.rn.f64 	%fd24, %fd23, 0d3FBD2F1A9FBE76C9, %fd22;
	cvt.rn.f32.f64 	%f5, %fd24;
	add.s64 	%rd136, %rd130, %rd135;
	st.global.f32 	[%rd136], %f5;
	add.s64 	%rd137, %rd131, %rd135;
	st.global.u32 	[%rd137], %r58;
	add.s64 	%rd138, %rd132, %rd50;
	ld.global.u8 	%rs7, [%rd138];
	cvt.rn.f64.u16 	%fd25, %rs7;
	add.s64 	%rd139, %rd133, %rd50;
	ld.global.u8 	%rs8, [%rd139];
	cvt.rn.f64.u16 	%fd26, %rs8;
	mul.f64 	%fd27, %fd26, 0d3FE2C8B439581062;
	fma.rn.f64 	%fd28, %fd25, 0d3FD3212D77318FC5, %fd27;
	add.s64 	%rd140, %rd134, %rd50;
	ld.global.u8 	%rs9, [%rd140];
	cvt.rn.f64.u16 	%fd29, %rs9;
	fma.rn.f64 	%fd30, %fd29, 0d3FBD2F1A9FBE76C9, %fd28;
	cvt.rn.f32.f64 	%f6, %fd30;
	add.s64 	%rd141, %rd136, %rd135;
	st.global.f32 	[%rd141], %f6;
	add.s64 	%rd142, %rd137, %rd135;
	st.global.u32 	[%rd142], %r58;
	add.s64 	%rd143, %rd138, %rd50;
	ld.global.u8 	%rs10, [%rd143];
	cvt.rn.f64.u16 	%fd31, %rs10;
	add.s64 	%rd144, %rd139, %rd50;
	ld.global.u8 	%rs11, [%rd144];
	cvt.rn.f64.u16 	%fd32, %rs11;
	mul.f64 	%fd33, %fd32, 0d3FE2C8B439581062;
	fma.rn.f64 	%fd34, %fd31, 0d3FD3212D77318FC5, %fd33;
	add.s64 	%rd145, %rd140, %rd50;
	ld.global.u8 	%rs12, [%rd145];
	cvt.rn.f64.u16 	%fd35, %rs12;
	fma.rn.f64 	%fd36, %fd35, 0d3FBD2F1A9FBE76C9, %fd34;
	cvt.rn.f32.f64 	%f7, %fd36;
	add.s64 	%rd146, %rd141, %rd135;
	st.global.f32 	[%rd146], %f7;
	add.s64 	%rd147, %rd142, %rd135;
	st.global.u32 	[%rd147], %r58;
	add.s64 	%rd385, %rd385, 4;
	setp.ne.s64 	%p13, %rd385, %rd387;
	@%p13 bra 	$L__BB0_16;
$L__BB0_17:
	setp.eq.s64 	%p14, %rd11, 0;
	@%p14 bra 	$L__BB0_22;
	setp.eq.s64 	%p15, %rd11, 1;
	@%p15 bra 	$L__BB0_20;
	mad.lo.s64 	%rd148, %rd387, %rd50, %rd8;
	add.s64 	%rd149, %rd3, %rd148;
	ld.global.u8 	%rs13, [%rd149];
	cvt.rn.f64.u16 	%fd37, %rs13;
	add.s64 	%rd150, %rd2, %rd148;
	ld.global.u8 	%rs14, [%rd150];
	cvt.rn.f64.u16 	%fd38, %rs14;
	mul.f64 	%fd39, %fd38, 0d3FE2C8B439581062;
	fma.rn.f64 	%fd40, %fd37, 0d3FD3212D77318FC5, %fd39;
	add.s64 	%rd151, %rd1, %rd148;
	ld.global.u8 	%rs15, [%rd151];
	cvt.rn.f64.u16 	%fd41, %rs15;
	fma.rn.f64 	%fd42, %fd41, 0d3FBD2F1A9FBE76C9, %fd40;
	cvt.rn.f32.f64 	%f8, %fd42;
	mad.lo.s64 	%rd152, %rd387, %rd52, %rd8;
	shl.b64 	%rd153, %rd152, 2;
	add.s64 	%rd154, %rd7, %rd153;
	st.global.f32 	[%rd154], %f8;
	add.s64 	%rd155, %rd6, %rd153;
	mov.b32 	%r59, 0;
	st.global.u32 	[%rd155], %r59;
	add.s64 	%rd156, %rd387, 1;
	and.b64  	%rd157, %rd156, 4294967295;
	mad.lo.s64 	%rd158, %rd157, %rd50, %rd8;
	add.s64 	%rd159, %rd3, %rd158;
	ld.global.u8 	%rs16, [%rd159];
	cvt.rn.f64.u16 	%fd43, %rs16;
	add.s64 	%rd160, %rd2, %rd158;
	ld.global.u8 	%rs17, [%rd160];
	cvt.rn.f64.u16 	%fd44, %rs17;
	mul.f64 	%fd45, %fd44, 0d3FE2C8B439581062;
	fma.rn.f64 	%fd46, %fd43, 0d3FD3212D77318FC5, %fd45;
	add.s64 	%rd161, %rd1, %rd158;
	ld.global.u8 	%rs18, [%rd161];
	cvt.rn.f64.u16 	%fd47, %rs18;
	fma.rn.f64 	%fd48, %fd47, 0d3FBD2F1A9FBE76C9, %fd46;
	cvt.rn.f32.f64 	%f9, %fd48;
	mad.lo.s64 	%rd162, %rd157, %rd52, %rd8;
	shl.b64 	%rd163, %rd162, 2;
	add.s64 	%rd164, %rd7, %rd163;
	st.global.f32 	[%rd164], %f9;
	add.s64 	%rd165, %rd6, %rd163;
	st.global.u32 	[%rd165], %r59;
	add.s64 	%rd166, %rd387, 2;
	and.b64  	%rd387, %rd166, 4294967295;
$L__BB0_20:
	and.b64  	%rd167, %rd51, 1;
	setp.eq.b64 	%p16, %rd167, 1;
	not.pred 	%p17, %p16;
	@%p17 bra 	$L__BB0_22;
	mad.lo.s64 	%rd168, %rd387, %rd50, %rd8;
	add.s64 	%rd169, %rd3, %rd168;
	ld.global.u8 	%rs19, [%rd169];
	cvt.rn.f64.u16 	%fd49, %rs19;
	add.s64 	%rd170, %rd2, %rd168;
	ld.global.u8 	%rs20, [%rd170];
	cvt.rn.f64.u16 	%fd50, %rs20;
	mul.f64 	%fd51, %fd50, 0d3FE2C8B439581062;
	fma.rn.f64 	%fd52, %fd49, 0d3FD3212D77318FC5, %fd51;
	add.s64 	%rd171, %rd1, %rd168;
	ld.global.u8 	%rs21, [%rd171];
	cvt.rn.f64.u16 	%fd53, %rs21;
	fma.rn.f64 	%fd54, %fd53, 0d3FBD2F1A9FBE76C9, %fd52;
	cvt.rn.f32.f64 	%f10, %fd54;
	mad.lo.s64 	%rd172, %rd387, %rd52, %rd8;
	shl.b64 	%rd173, %rd172, 2;
	add.s64 	%rd174, %rd7, %rd173;
	st.global.f32 	[%rd174], %f10;
	add.s64 	%rd175, %rd6, %rd173;
	mov.b32 	%r60, 0;
	st.global.u32 	[%rd175], %r60;
$L__BB0_22:
	cvt.s64.s32 	%rd388, %rd51;
	setp.le.u64 	%p18, %rd53, %rd388;
	@%p18 bra 	$L__BB0_25;
	cvt.u32.u64 	%r106, %rd51;
$L__BB0_24:
	mad.lo.s64 	%rd176, %rd388, %rd52, %rd8;
	shl.b64 	%rd177, %rd176, 2;
	add.s64 	%rd178, %rd7, %rd177;
	mov.b32 	%r61, 0;
	st.global.u32 	[%rd178], %r61;
	add.s64 	%rd179, %rd6, %rd177;
	st.global.u32 	[%rd179], %r61;
	add.s32 	%r106, %r106, 1;
	cvt.s64.s32 	%rd388, %r106;
	setp.gt.u64 	%p19, %rd53, %rd388;
	@%p19 bra 	$L__BB0_24;
$L__BB0_25:
	cvt.u32.u64 	%r114, %rd53;
	cvt.u32.u64 	%r6, %rd52;
	setp.lt.s32 	%p20, %r114, 1;
	@%p20 bra 	$L__BB0_41;
	shr.u32 	%r63, %r114, 1;
	clz.b32 	%r64, %r63;
	sub.s32 	%r7, 32, %r64;
	mov.b32 	%r107, 0;
$L__BB0_27:
	mov.b32 	%r109, 1;
	mov.b32 	%r108, 0;
$L__BB0_28:
	setp.lt.u32 	%p21, %r7, %r109;
	@%p21 bra 	$L__BB0_29;
	bra.uni 	$L__BB0_71;
$L__BB0_29:
	mad.lo.s32 	%r74, %r108, %r6, %r1;
	mul.wide.s32 	%rd180, %r74, 4;
	add.s64 	%rd181, %rd7, %rd180;
	ld.global.f32 	%f11, [%rd181];
	mad.lo.s32 	%r75, %r107, %r6, %r1;
	mul.wide.s32 	%rd182, %r75, 4;
	add.s64 	%rd183, %rd5, %rd182;
	st.global.f32 	[%rd183], %f11;
	add.s64 	%rd184, %rd6, %rd180;
	ld.global.f32 	%f12, [%rd184];
	add.s64 	%rd185, %rd4, %rd182;
	st.global.f32 	[%rd185], %f12;
	add.s32 	%r107, %r107, 1;
	setp.eq.s32 	%p23, %r107, %r114;
	@%p23 bra 	$L__BB0_30;
	bra.uni 	$L__BB0_27;
$L__BB0_30:
	and.b32  	%r9, %r114, 7;
	setp.lt.u32 	%p24, %r114, 8;
	mov.b32 	%r110, 0;
	@%p24 bra 	$L__BB0_33;
	and.b32  	%r110, %r114, 2147483640;
	mov.b32 	%r124, 0;
	shl.b64 	%rd191, %rd52, 32;
	shr.s64 	%rd192, %rd191, 30;
$L__BB0_32:
	.pragma "nounroll";
	mad.lo.s32 	%r78, %r124, %r6, %r1;
	mul.wide.s32 	%rd186, %r78, 4;
	add.s64 	%rd187, %rd5, %rd186;
	ld.global.f32 	%f13, [%rd187];
	add.s64 	%rd188, %rd7, %rd186;
	st.global.f32 	[%rd188], %f13;
	add.s64 	%rd189, %rd4, %rd186;
	ld.global.f32 	%f14, [%rd189];
	add.s64 	%rd190, %rd6, %rd186;
	st.global.f32 	[%rd190], %f14;
	add.s64 	%rd193, %rd187, %rd192;
	ld.global.f32 	%f15, [%rd193];
	add.s64 	%rd194, %rd188, %rd192;
	st.global.f32 	[%rd194], %f15;
	add.s64 	%rd195, %rd189, %rd192;
	ld.global.f32 	%f16, [%rd195];
	add.s64 	%rd196, %rd190, %rd192;
	st.global.f32 	[%rd196], %f16;
	add.s64 	%rd197, %rd193, %rd192;
	ld.global.f32 	%f17, [%rd197];
	add.s64 	%rd198, %rd194, %rd192;
	st.global.f32 	[%rd198], %f17;
	add.s64 	%rd199, %rd195, %rd192;
	ld.global.f32 	%f18, [%rd199];
	add.s64 	%rd200, %rd196, %rd192;
	st.global.f32 	[%rd200], %f18;
	add.s64 	%rd201, %rd197, %rd192;
	ld.global.f32 	%f19, [%rd201];
	add.s64 	%rd202, %rd198, %rd192;
	st.global.f32 	[%rd202], %f19;
	add.s64 	%rd203, %rd199, %rd192;
	ld.global.f32 	%f20, [%rd203];
	add.s64 	%rd204, %rd200, %rd192;
	st.global.f32 	[%rd204], %f20;
	add.s64 	%rd205, %rd201, %rd192;
	ld.global.f32 	%f21, [%rd205];
	add.s64 	%rd206, %rd202, %rd192;
	st.global.f32 	[%rd206], %f21;
	add.s64 	%rd207, %rd203, %rd192;
	ld.global.f32 	%f22, [%rd207];
	add.s64 	%rd208, %rd204, %rd192;
	st.global.f32 	[%rd208], %f22;
	add.s64 	%rd209, %rd205, %rd192;
	ld.global.f32 	%f23, [%rd209];
	add.s64 	%rd210, %rd206, %rd192;
	st.global.f32 	[%rd210], %f23;
	add.s64 	%rd211, %rd207, %rd192;
	ld.global.f32 	%f24, [%rd211];
	add.s64 	%rd212, %rd208, %rd192;
	st.global.f32 	[%rd212], %f24;
	add.s64 	%rd213, %rd209, %rd192;
	ld.global.f32 	%f25, [%rd213];
	add.s64 	%rd214, %rd210, %rd192;
	st.global.f32 	[%rd214], %f25;
	add.s64 	%rd215, %rd211, %rd192;
	ld.global.f32 	%f26, [%rd215];
	add.s64 	%rd216, %rd212, %rd192;
	st.global.f32 	[%rd216], %f26;
	add.s64 	%rd217, %rd213, %rd192;
	ld.global.f32 	%f27, [%rd217];
	add.s64 	%rd218, %rd214, %rd192;
	st.global.f32 	[%rd218], %f27;
	add.s64 	%rd219, %rd215, %rd192;
	ld.global.f32 	%f28, [%rd219];
	add.s64 	%rd220, %rd216, %rd192;
	st.global.f32 	[%rd220], %f28;
	add.s32 	%r124, %r124, 8;
	setp.eq.s32 	%p25, %r124, %r110;
	@%p25 bra 	$L__BB0_33;
	bra.uni 	$L__BB0_32;
$L__BB0_33:
	setp.eq.s32 	%p26, %r9, 0;
	@%p26 bra 	$L__BB0_41;
	and.b32  	%r17, %r114, 3;
	setp.lt.u32 	%p27, %r9, 4;
	@%p27 bra 	$L__BB0_36;
	mad.lo.s32 	%r79, %r110, %r6, %r1;
	mul.wide.s32 	%rd221, %r79, 4;
	add.s64 	%rd222, %rd5, %rd221;
	ld.global.f32 	%f29, [%rd222];
	add.s64 	%rd223, %rd7, %rd221;
	st.global.f32 	[%rd223], %f29;
	add.s64 	%rd224, %rd4, %rd221;
	ld.global.f32 	%f30, [%rd224];
	add.s64 	%rd225, %rd6, %rd221;
	st.global.f32 	[%rd225], %f30;
	shl.b64 	%rd226, %rd52, 32;
	shr.s64 	%rd227, %rd226, 30;
	add.s64 	%rd228, %rd222, %rd227;
	ld.global.f32 	%f31, [%rd228];
	add.s64 	%rd229, %rd223, %rd227;
	st.global.f32 	[%rd229], %f31;
	add.s64 	%rd230, %rd224, %rd227;
	ld.global.f32 	%f32, [%rd230];
	add.s64 	%rd231, %rd225, %rd227;
	st.global.f32 	[%rd231], %f32;
	add.s64 	%rd232, %rd228, %rd227;
	ld.global.f32 	%f33, [%rd232];
	add.s64 	%rd233, %rd229, %rd227;
	st.global.f32 	[%rd233], %f33;
	add.s64 	%rd234, %rd230, %rd227;
	ld.global.f32 	%f34, [%rd234];
	add.s64 	%rd235, %rd231, %rd227;
	st.global.f32 	[%rd235], %f34;
	add.s64 	%rd236, %rd232, %rd227;
	ld.global.f32 	%f35, [%rd236];
	add.s64 	%rd237, %rd233, %rd227;
	st.global.f32 	[%rd237], %f35;
	add.s64 	%rd238, %rd234, %rd227;
	ld.global.f32 	%f36, [%rd238];
	add.s64 	%rd239, %rd235, %rd227;
	st.global.f32 	[%rd239], %f36;
	add.s32 	%r110, %r110, 4;
$L__BB0_36:
	setp.eq.s32 	%p28, %r17, 0;
	@%p28 bra 	$L__BB0_41;
	setp.eq.s32 	%p29, %r17, 1;
	@%p29 bra 	$L__BB0_39;
	mad.lo.s32 	%r80, %r110, %r6, %r1;
	mul.wide.s32 	%rd240, %r80, 4;
	add.s64 	%rd241, %rd5, %rd240;
	ld.global.f32 	%f37, [%rd241];
	add.s64 	%rd242, %rd7, %rd240;
	st.global.f32 	[%rd242], %f37;
	add.s64 	%rd243, %rd4, %rd240;
	ld.global.f32 	%f38, [%rd243];
	add.s64 	%rd244, %rd6, %rd240;
	st.global.f32 	[%rd244], %f38;
	shl.b64 	%rd245, %rd52, 32;
	shr.s64 	%rd246, %rd245, 30;
	add.s64 	%rd247, %rd241, %rd246;
	ld.global.f32 	%f39, [%rd247];
	add.s64 	%rd248, %rd242, %rd246;
	st.global.f32 	[%rd248], %f39;
	add.s64 	%rd249, %rd243, %rd246;
	ld.global.f32 	%f40, [%rd249];
	add.s64 	%rd250, %rd244, %rd246;
	st.global.f32 	[%rd250], %f40;
	add.s32 	%r110, %r110, 2;
$L__BB0_39:
	and.b32  	%r81, %r114, 1;
	setp.eq.b32 	%p30, %r81, 1;
	not.pred 	%p31, %p30;
	@%p31 bra 	$L__BB0_41;
	mad.lo.s32 	%r82, %r110, %r6, %r1;
	mul.wide.s32 	%rd251, %r82, 4;
	add.s64 	%rd252, %rd5, %rd251;
	ld.global.f32 	%f41, [%rd252];
	add.s64 	%rd253, %rd7, %rd251;
	st.global.f32 	[%rd253], %f41;
	add.s64 	%rd254, %rd4, %rd251;
	ld.global.f32 	%f42, [%rd254];
	add.s64 	%rd255, %rd6, %rd251;
	st.global.f32 	[%rd255], %f42;
$L__BB0_41:
	setp.lt.s32 	%p32, %r114, 1;
	@%p32 bra 	$L__BB0_58;
	shr.u32 	%r85, %r114, 1;
	clz.b32 	%r86, %r85;
	sub.s32 	%r22, 32, %r86;
	cvt.rn.f64.s32 	%fd1, %r114;
	mov.b32 	%r115, 0;
	mov.b32 	%r113, 1;
	mov.u64 	%rd376, __cudart_sin_cos_coeffs;
$L__BB0_43:
	shr.u32 	%r87, %r114, 31;
	add.s32 	%r88, %r114, %r87;
	shr.s32 	%r114, %r88, 1;
	setp.lt.u32 	%p33, %r115, %r22;
	@%p33 bra 	$L__BB0_44;
	bra.uni 	$L__BB0_58;
$L__BB0_44:
	cvt.u32.u64 	%r90, %rd53;
	neg.s32 	%r119, %r90;
	mad.lo.s32 	%r118, %r6, %r113, %r1;
	mov.b32 	%r117, 0;
	mov.u32 	%r116, %r1;
	mov.u32 	%r120, %r117;
$L__BB0_45:
	and.b32  	%r91, %r120, %r113;
	setp.ne.s32 	%p42, %r91, 0;
	@%p42 bra 	$L__BB0_56;
	mul.wide.s32 	%rd373, %r116, 4;
	add.s64 	%rd29, %rd7, %rd373;
	ld.global.f32 	%f1, [%rd29];
	add.s64 	%rd30, %rd6, %rd373;
	ld.global.f32 	%f2, [%rd30];
	mul.lo.s32 	%r92, %r114, %r113;
	rem.s32 	%r93, %r117, %r92;
	shl.b32 	%r94, %r93, 1;
	neg.s32 	%r95, %r94;
	cvt.rn.f64.s32 	%fd55, %r95;
	mul.f64 	%fd56, %fd55, 0d400921FB53C8D4F1;
	div.rn.f64 	%fd2, %fd56, %fd1;
	abs.f64 	%fd3, %fd2;
	setp.eq.f64 	%p43, %fd3, 0d7FF0000000000000;
	@%p43 bra 	$L__BB0_50;
	mul.f64 	%fd57, %fd2, 0d3FE45F306DC9C883;
	cvt.rni.s32.f64 	%r121, %fd57;
	cvt.rn.f64.s32 	%fd58, %r121;
	fma.rn.f64 	%fd59, %fd58, 0dBFF921FB54442D18, %fd2;
	fma.rn.f64 	%fd60, %fd58, 0dBC91A62633145C00, %fd59;
	fma.rn.f64 	%fd110, %fd58, 0dB97B839A252049C0, %fd60;
	setp.ltu.f64 	%p44, %fd3, 0d41E0000000000000;
	@%p44 bra 	$L__BB0_49;
	{ // callseq 0, 0
	.param .b64 param0;
	st.param.f64 	[param0], %fd2;
	.param .align 16 .b8 retval0[16];
	call.uni (retval0), 
	__internal_trig_reduction_slowpathd, 
	(
	param0
	);
	ld.param.f64 	%fd110, [retval0];
	ld.param.b32 	%r121, [retval0+8];
	} // callseq 0
$L__BB0_49:
	add.s32 	%r122, %r121, 1;
	bra.uni 	$L__BB0_51;
$L__BB0_50:
	mov.f64 	%fd62, 0d0000000000000000;
	mul.rn.f64 	%fd110, %fd2, %fd62;
	mov.b32 	%r122, 1;
$L__BB0_51:
	shl.b32 	%r98, %r122, 6;
	cvt.u64.u32 	%rd374, %r98;
	and.b64  	%rd375, %rd374, 64;
	add.s64 	%rd377, %rd376, %rd375;
	mul.rn.f64 	%fd63, %fd110, %fd110;
	and.b32  	%r99, %r122, 1;
	setp.eq.b32 	%p46, %r99, 1;
	selp.f64 	%fd64, 0dBDA8FF8320FD8164, 0d3DE5DB65F9785EBA, %p46;
	ld.global.nc.v2.f64 	{%fd65, %fd66}, [%rd377];
	fma.rn.f64 	%fd67, %fd64, %fd63, %fd65;
	fma.rn.f64 	%fd68, %fd67, %fd63, %fd66;
	ld.global.nc.v2.f64 	{%fd69, %fd70}, [%rd377+16];
	fma.rn.f64 	%fd71, %fd68, %fd63, %fd69;
	fma.rn.f64 	%fd72, %fd71, %fd63, %fd70;
	ld.global.nc.v2.f64 	{%fd73, %fd74}, [%rd377+32];
	fma.rn.f64 	%fd75, %fd72, %fd63, %fd73;
	fma.rn.f64 	%fd76, %fd75, %fd63, %fd74;
	fma.rn.f64 	%fd77, %fd76, %fd110, %fd110;
	fma.rn.f64 	%fd78, %fd76, %fd63, 0d3FF0000000000000;
	selp.f64 	%fd79, %fd78, %fd77, %p46;
	and.b32  	%r100, %r122, 2;
	setp.eq.s32 	%p47, %r100, 0;
	mov.f64 	%fd80, 0d0000000000000000;
	sub.f64 	%fd81, %fd80, %fd79;
	selp.f64 	%fd82, %fd79, %fd81, %p47;
	cvt.rn.f32.f64 	%f3, %fd82;
	@%p43 bra 	$L__BB0_54;
	mul.f64 	%fd83, %fd2, 0d3FE45F306DC9C883;
	cvt.rni.s32.f64 	%r123, %fd83;
	cvt.rn.f64.s32 	%fd84, %r123;
	fma.rn.f64 	%fd85, %fd84, 0dBFF921FB54442D18, %fd2;
	fma.rn.f64 	%fd86, %fd84, 0dBC91A62633145C00, %fd85;
	fma.rn.f64 	%fd111, %fd84, 0dB97B839A252049C0, %fd86;
	setp.ltu.f64 	%p48, %fd3, 0d41E0000000000000;
	@%p48 bra 	$L__BB0_55;
	{ // callseq 1, 0
	.param .b64 param0;
	st.param.f64 	[param0], %fd2;
	.param .align 16 .b8 retval0[16];
	call.uni (retval0), 
	__internal_trig_reduction_slowpathd, 
	(
	param0
	);
	ld.param.f64 	%fd111, [retval0];
	ld.param.b32 	%r123, [retval0+8];
	} // callseq 1
	bra.uni 	$L__BB0_55;
$L__BB0_54:
	mov.f64 	%fd88, 0d0000000000000000;
	mul.rn.f64 	%fd111, %fd2, %fd88;
	mov.b32 	%r123, 0;
$L__BB0_55:
	shl.b32 	%r103, %r123, 6;
	cvt.u64.u32 	%rd378, %r103;
	and.b64  	%rd379, %rd378, 64;
	add.s64 	%rd381, %rd376, %rd379;
	mul.rn.f64 	%fd89, %fd111, %fd111;
	and.b32  	%r104, %r123, 1;
	setp.eq.b32 	%p49, %r104, 1;
	selp.f64 	%fd90, 0dBDA8FF8320FD8164, 0d3DE5DB65F9785EBA, %p49;
	ld.global.nc.v2.f64 	{%fd91, %fd92}, [%rd381];
	fma.rn.f64 	%fd93, %fd90, %fd89, %fd91;
	fma.rn.f64 	%fd94, %fd93, %fd89, %fd92;
	ld.global.nc.v2.f64 	{%fd95, %fd96}, [%rd381+16];
	fma.rn.f64 	%fd97, %fd94, %fd89, %fd95;
	fma.rn.f64 	%fd98, %fd97, %fd89, %fd96;
	ld.global.nc.v2.f64 	{%fd99, %fd100}, [%rd381+32];
	fma.rn.f64 	%fd101, %fd98, %fd89, %fd99;
	fma.rn.f64 	%fd102, %fd101, %fd89, %fd100;
	fma.rn.f64 	%fd103, %fd102, %fd111, %fd111;
	fma.rn.f64 	%fd104, %fd102, %fd89, 0d3FF0000000000000;
	selp.f64 	%fd105, %fd104, %fd103, %p49;
	and.b32  	%r105, %r123, 2;
	setp.eq.s32 	%p50, %r105, 0;
	mov.f64 	%fd106, 0d0000000000000000;
	sub.f64 	%fd107, %fd106, %fd105;
	selp.f64 	%fd108, %fd105, %fd107, %p50;
	cvt.rn.f32.f64 	%f103, %fd108;
	mul.wide.s32 	%rd382, %r118, 4;
	add.s64 	%rd383, %rd7, %rd382;
	ld.global.f32 	%f104, [%rd383];
	mul.f32 	%f105, %f104, %f3;
	add.s64 	%rd384, %rd6, %rd382;
	ld.global.f32 	%f106, [%rd384];
	mul.f32 	%f107, %f106, %f103;
	sub.f32 	%f108, %f105, %f107;
	mul.f32 	%f109, %f104, %f103;
	fma.rn.f32 	%f110, %f106, %f3, %f109;
	add.f32 	%f111, %f1, %f108;
	st.global.f32 	[%rd29], %f111;
	ld.global.f32 	%f112, [%rd30];
	add.f32 	%f113, %f112, %f110;
	st.global.f32 	[%rd30], %f113;
	sub.f32 	%f114, %f1, %f108;
	st.global.f32 	[%rd383], %f114;
	sub.f32 	%f115, %f2, %f110;
	st.global.f32 	[%rd384], %f115;
$L__BB0_56:
	add.s32 	%r120, %r120, 1;
	add.s32 	%r119, %r119, 1;
	setp.eq.s32 	%p51, %r119, 0;
	add.s32 	%r118, %r118, %r6;
	add.s32 	%r117, %r117, %r114;
	add.s32 	%r116, %r116, %r6;
	@%p51 bra 	$L__BB0_57;
	bra.uni 	$L__BB0_45;
$L__BB0_57:
	shl.b32 	%r113, %r113, 1;
	add.s32 	%r115, %r115, 1;
	bra.uni 	$L__BB0_43;
$L__BB0_58:
	shr.u64 	%rd31, %rd53, 1;
	setp.lt.u64 	%p34, %rd53, 2;
	@%p34 bra 	$L__BB0_70;
	add.s64 	%rd257, %rd31, -1;
	and.b64  	%rd32, %rd31, 7;
	setp.lt.u64 	%p35, %rd257, 7;
	mov.b64 	%rd397, 0;
	@%p35 bra 	$L__BB0_62;
	and.b64  	%rd397, %rd31, 9223372036854775800;
	shl.b64 	%rd393, %rd8, 2;
	shl.b64 	%rd35, %rd52, 5;
	mul.lo.s64 	%rd259, %rd52, %rd31;
	shl.b64 	%rd260, %rd259, 2;
	add.s64 	%rd36, %rd6, %rd260;
	add.s64 	%rd37, %rd7, %rd260;
	shl.b64 	%rd38, %rd52, 2;
	mov.b64 	%rd395, 0;
	mov.u64 	%rd394, %rd397;
$L__BB0_61:
	.pragma "nounroll";
	add.s64 	%rd261, %rd7, %rd393;
	ld.global.f32 	%f43, [%rd261];
	add.s64 	%rd262, %rd395, %rd31;
	mad.lo.s64 	%rd263, %rd262, %rd52, %rd8;
	shl.b64 	%rd264, %rd263, 2;
	add.s64 	%rd265, %rd7, %rd264;
	add.s64 	%rd266, %rd37, %rd393;
	ld.global.f32 	%f44, [%rd266];
	st.global.f32 	[%rd261], %f44;
	st.global.f32 	[%rd265], %f43;
	add.s64 	%rd267, %rd6, %rd393;
	ld.global.f32 	%f45, [%rd267];
	add.s64 	%rd268, %rd6, %rd264;
	add.s64 	%rd269, %rd36, %rd393;
	ld.global.f32 	%f46, [%rd269];
	st.global.f32 	[%rd267], %f46;
	st.global.f32 	[%rd268], %f45;
	add.s64 	%rd270, %rd261, %rd38;
	ld.global.f32 	%f47, [%rd270];
	add.s64 	%rd271, %rd265, %rd38;
	ld.global.f32 	%f48, [%rd271];
	st.global.f32 	[%rd270], %f48;
	st.global.f32 	[%rd271], %f47;
	add.s64 	%rd272, %rd267, %rd38;
	ld.global.f32 	%f49, [%rd272];
	add.s64 	%rd273, %rd268, %rd38;
	ld.global.f32 	%f50, [%rd273];
	st.global.f32 	[%rd272], %f50;
	st.global.f32 	[%rd273], %f49;
	add.s64 	%rd274, %rd270, %rd38;
	ld.global.f32 	%f51, [%rd274];
	add.s64 	%rd275, %rd271, %rd38;
	ld.global.f32 	%f52, [%rd275];
	st.global.f32 	[%rd274], %f52;
	st.global.f32 	[%rd275], %f51;
	add.s64 	%rd276, %rd272, %rd38;
	ld.global.f32 	%f53, [%rd276];
	add.s64 	%rd277, %rd273, %rd38;
	ld.global.f32 	%f54, [%rd277];
	st.global.f32 	[%rd276], %f54;
	st.global.f32 	[%rd277], %f53;
	add.s64 	%rd278, %rd274, %rd38;
	ld.global.f32 	%f55, [%rd278];
	add.s64 	%rd279, %rd275, %rd38;
	ld.global.f32 	%f56, [%rd279];
	st.global.f32 	[%rd278], %f56;
	st.global.f32 	[%rd279], %f55;
	add.s64 	%rd280, %rd276, %rd38;
	ld.global.f32 	%f57, [%rd280];
	add.s64 	%rd281, %rd277, %rd38;
	ld.global.f32 	%f58, [%rd281];
	st.global.f32 	[%rd280], %f58;
	st.global.f32 	[%rd281], %f57;
	add.s64 	%rd282, %rd278, %rd38;
	ld.global.f32 	%f59, [%rd282];
	add.s64 	%rd283, %rd279, %rd38;
	ld.global.f32 	%f60, [%rd283];
	st.global.f32 	[%rd282], %f60;
	st.global.f32 	[%rd283], %f59;
	add.s64 	%rd284, %rd280, %rd38;
	ld.global.f32 	%f61, [%rd284];
	add.s64 	%rd285, %rd281, %rd38;
	ld.global.f32 	%f62, [%rd285];
	st.global.f32 	[%rd284], %f62;
	st.global.f32 	[%rd285], %f61;
	add.s64 	%rd286, %rd282, %rd38;
	ld.global.f32 	%f63, [%rd286];
	add.s64 	%rd287, %rd283, %rd38;
	ld.global.f32 	%f64, [%rd287];
	st.global.f32 	[%rd286], %f64;
	st.global.f32 	[%rd287], %f63;
	add.s64 	%rd288, %rd284, %rd38;
	ld.global.f32 	%f65, [%rd288];
	add.s64 	%rd289, %rd285, %rd38;
	ld.global.f32 	%f66, [%rd289];
	st.global.f32 	[%rd288], %f66;
	st.global.f32 	[%rd289], %f65;
	add.s64 	%rd290, %rd286, %rd38;
	ld.global.f32 	%f67, [%rd290];
	add.s64 	%rd291, %rd287, %rd38;
	ld.global.f32 	%f68, [%rd291];
	st.global.f32 	[%rd290], %f68;
	st.global.f32 	[%rd291], %f67;
	add.s64 	%rd292, %rd288, %rd38;
	ld.global.f32 	%f69, [%rd292];
	add.s64 	%rd293, %rd289, %rd38;
	ld.global.f32 	%f70, [%rd293];
	st.global.f32 	[%rd292], %f70;
	st.global.f32 	[%rd293], %f69;
	add.s64 	%rd294, %rd290, %rd38;
	ld.global.f32 	%f71, [%rd294];
	add.s64 	%rd295, %rd291, %rd38;
	ld.global.f32 	%f72, [%rd295];
	st.global.f32 	[%rd294], %f72;
	st.global.f32 	[%rd295], %f71;
	add.s64 	%rd296, %rd292, %rd38;
	ld.global.f32 	%f73, [%rd296];
	add.s64 	%rd297, %rd293, %rd38;
	ld.global.f32 	%f74, [%rd297];
	st.global.f32 	[%rd296], %f74;
	st.global.f32 	[%rd297], %f73;
	add.s64 	%rd395, %rd395, 8;
	add.s64 	%rd394, %rd394, -8;
	add.s64 	%rd393, %rd393, %rd35;
	setp.ne.s64 	%p36, %rd394, 0;
	@%p36 bra 	$L__BB0_61;
$L__BB0_62:
	setp.eq.s64 	%p37, %rd32, 0;
	@%p37 bra 	$L__BB0_70;
	setp.lt.u64 	%p38, %rd32, 4;
	@%p38 bra 	$L__BB0_65;
	mad.lo.s64 	%rd298, %rd397, %rd52, %rd8;
	shl.b64 	%rd299, %rd298, 2;
	add.s64 	%rd300, %rd7, %rd299;
	ld.global.f32 	%f75, [%rd300];
	add.s64 	%rd301, %rd397, %rd31;
	mad.lo.s64 	%rd302, %rd301, %rd52, %rd8;
	shl.b64 	%rd303, %rd302, 2;
	add.s64 	%rd304, %rd7, %rd303;
	ld.global.f32 	%f76, [%rd304];
	st.global.f32 	[%rd300], %f76;
	st.global.f32 	[%rd304], %f75;
	add.s64 	%rd305, %rd6, %rd299;
	ld.global.f32 	%f77, [%rd305];
	add.s64 	%rd306, %rd6, %rd303;
	ld.global.f32 	%f78, [%rd306];
	st.global.f32 	[%rd305], %f78;
	st.global.f32 	[%rd306], %f77;
	add.s64 	%rd307, %rd397, 1;
	and.b64  	%rd308, %rd307, 4294967295;
	mad.lo.s64 	%rd309, %rd308, %rd52, %rd8;
	shl.b64 	%rd310, %rd309, 2;
	add.s64 	%rd311, %rd7, %rd310;
	ld.global.f32 	%f79, [%rd311];
	add.s64 	%rd312, %rd308, %rd31;
	mad.lo.s64 	%rd313, %rd312, %rd52, %rd8;
	shl.b64 	%rd314, %rd313, 2;
	add.s64 	%rd315, %rd7, %rd314;
	ld.global.f32 	%f80, [%rd315];
	st.global.f32 	[%rd311], %f80;
	st.global.f32 	[%rd315], %f79;
	add.s64 	%rd316, %rd6, %rd310;
	ld.global.f32 	%f81, [%rd316];
	add.s64 	%rd317, %rd6, %rd314;
	ld.global.f32 	%f82, [%rd317];
	st.global.f32 	[%rd316], %f82;
	st.global.f32 	[%rd317], %f81;
	add.s64 	%rd318, %rd397, 2;
	and.b64  	%rd319, %rd318, 4294967295;
	mad.lo.s64 	%rd320, %rd319, %rd52, %rd8;
	shl.b64 	%rd321, %rd320, 2;
	add.s64 	%rd322, %rd7, %rd321;
	ld.global.f32 	%f83, [%rd322];
	add.s64 	%rd323, %rd319, %rd31;
	mad.lo.s64 	%rd324, %rd323, %rd52, %rd8;
	shl.b64 	%rd325, %rd324, 2;
	add.s64 	%rd326, %rd7, %rd325;
	ld.global.f32 	%f84, [%rd326];
	st.global.f32 	[%rd322], %f84;
	st.global.f32 	[%rd326], %f83;
	add.s64 	%rd327, %rd6, %rd321;
	ld.global.f32 	%f85, [%rd327];
	add.s64 	%rd328, %rd6, %rd325;
	ld.global.f32 	%f86, [%rd328];
	st.global.f32 	[%rd327], %f86;
	st.global.f32 	[%rd328], %f85;
	add.s64 	%rd329, %rd397, 3;
	and.b64  	%rd330, %rd329, 4294967295;
	mad.lo.s64 	%rd331, %rd330, %rd52, %rd8;
	shl.b64 	%rd332, %rd331, 2;
	add.s64 	%rd333, %rd7, %rd332;
	ld.global.f32 	%f87, [%rd333];
	add.s64 	%rd334, %rd330, %rd31;
	mad.lo.s64 	%rd335, %rd334, %rd52, %rd8;
	shl.b64 	%rd336, %rd335, 2;
	add.s64 	%rd337, %rd7, %rd336;
	ld.global.f32 	%f88, [%rd337];
	st.global.f32 	[%rd333], %f88;
	st.global.f32 	[%rd337], %f87;
	add.s64 	%rd338, %rd6, %rd332;
	ld.global.f32 	%f89, [%rd338];
	add.s64 	%rd339, %rd6, %rd336;
	ld.global.f32 	%f90, [%rd339];
	st.global.f32 	[%rd338], %f90;
	st.global.f32 	[%rd339], %f89;
	add.s64 	%rd340, %rd397, 4;
	and.b64  	%rd397, %rd340, 4294967295;
$L__BB0_65:
	and.b64  	%rd341, %rd31, 3;
	setp.eq.s64 	%p39, %rd341, 0;
	@%p39 bra 	$L__BB0_70;
	setp.eq.s64 	%p40, %rd341, 1;
	@%p40 bra 	$L__BB0_68;
	mad.lo.s64 	%rd342, %rd397, %rd52, %rd8;
	shl.b64 	%rd343, %rd342, 2;
	add.s64 	%rd344, %rd7, %rd343;
	ld.global.f32 	%f91, [%rd344];
	add.s64 	%rd345, %rd397, %rd31;
	mad.lo.s64 	%rd346, %rd345, %rd52, %rd8;
	shl.b64 	%rd347, %rd346, 2;
	add.s64 	%rd348, %rd7, %rd347;
	ld.global.f32 	%f92, [%rd348];
	st.global.f32 	[%rd344], %f92;
	st.global.f32 	[%rd348], %f91;
	add.s64 	%rd349, %rd6, %rd343;
	ld.global.f32 	%f93, [%rd349];
	add.s64 	%rd350, %rd6, %rd347;
	ld.global.f32 	%f94, [%rd350];
	st.global.f32 	[%rd349], %f94;
	st.global.f32 	[%rd350], %f93;
	add.s64 	%rd351, %rd397, 1;
	and.b64  	%rd352, %rd351, 4294967295;
	mad.lo.s64 	%rd353, %rd352, %rd52, %rd8;
	shl.b64 	%rd354, %rd353, 2;
	add.s64 	%rd355, %rd7, %rd354;
	ld.global.f32 	%f95, [%rd355];
	add.s64 	%rd356, %rd352, %rd31;
	mad.lo.s64 	%rd357, %rd356, %rd52, %rd8;
	shl.b64 	%rd358, %rd357, 2;
	add.s64 	%rd359, %rd7, %rd358;
	ld.global.f32 	%f96, [%rd359];
	st.global.f32 	[%rd355], %f96;
	st.global.f32 	[%rd359], %f95;
	add.s64 	%rd360, %rd6, %rd354;
	ld.global.f32 	%f97, [%rd360];
	add.s64 	%rd361, %rd6, %rd358;
	ld.global.f32 	%f98, [%rd361];
	st.global.f32 	[%rd360], %f98;
	st.global.f32 	[%rd361], %f97;
	add.s64 	%rd362, %rd397, 2;
	and.b64  	%rd397, %rd362, 4294967295;
$L__BB0_68:
	and.b64  	%rd363, %rd53, 2;
	setp.eq.s64 	%p41, %rd363, 0;
	@%p41 bra 	$L__BB0_70;
	mad.lo.s64 	%rd364, %rd397, %rd52, %rd8;
	shl.b64 	%rd365, %rd364, 2;
	add.s64 	%rd366, %rd7, %rd365;
	ld.global.f32 	%f99, [%rd366];
	add.s64 	%rd367, %rd397, %rd31;
	mad.lo.s64 	%rd368, %rd367, %rd52, %rd8;
	shl.b64 	%rd369, %rd368, 2;
	add.s64 	%rd370, %rd7, %rd369;
	ld.global.f32 	%f100, [%rd370];
	st.global.f32 	[%rd366], %f100;
	st.global.f32 	[%rd370], %f99;
	add.s64 	%rd371, %rd6, %rd365;
	ld.global.f32 	%f101, [%rd371];
	add.s64 	%rd372, %rd6, %rd369;
	ld.global.f32 	%f102, [%rd372];
	st.global.f32 	[%rd371], %f102;
	st.global.f32 	[%rd372], %f101;
$L__BB0_70:
	ret;
$L__BB0_71:
	sub.s32 	%r67, %r7, %r109;
	shr.u32 	%r68, %r107, %r67;
	and.b32  	%r69, %r68, 1;
	setp.eq.b32 	%p22, %r69, 1;
	add.s32 	%r70, %r109, -1;
	mov.b32 	%r71, 1;
	shl.b32 	%r72, %r71, %r70;
	selp.b32 	%r73, %r72, 0, %p22;
	or.b32  	%r108, %r73, %r108;
	add.s32 	%r109, %r109, 1;
	bra.uni 	$L__BB0_28;

}
	// .globl	_Z5FFT_YPhS_S_mPfS0_S0_S0_S_S_S_mmmm
.visible .entry _Z5FFT_YPhS_S_mPfS0_S0_S0_S_S_S_mmmm(
	.param .u64 .ptr .align 1 _Z5FFT_YPhS_S_mPfS0_S0_S0_S_S_S_mmmm_param_0,
	.param .u64 .ptr .align 1 _Z5FFT_YPhS_S_mPfS0_S0_S0_S_S_S_mmmm_param_1,
	.param .u64 .ptr .align 1 _Z5FFT_YPhS_S_mPfS0_S0_S0_S_S_S_mmmm_param_2,
	.param .u64 _Z5FFT_YPhS_S_mPfS0_S0_S0_S_S_S_mmmm_param_3,
	.param .u64 .ptr .align 1 _Z5FFT_YPhS_S_mPfS0_S0_S0_S_S_S_mmmm_param_4,
	.param .u64 .ptr .align 1 _Z5FFT_YPhS_S_mPfS0_S0_S0_S_S_S_mmmm_param_5,
	.param .u64 .ptr .align 1 _Z5FFT_YPhS_S_mPfS0_S0_S0_S_S_S_mmmm_param_6,
	.param .u64 .ptr .align 1 _Z5FFT_YPhS_S_mPfS0_S0_S0_S_S_S_mmmm_param_7,
	.param .u64 .ptr .align 1 _Z5FFT_YPhS_S_mPfS0_S0_S0_S_S_S_mmmm_param_8,
	.param .u64 .ptr .align 1 _Z5FFT_YPhS_S_mPfS0_S0_S0_S_S_S_mmmm_param_9,
	.param .u64 .ptr .align 1 _Z5FFT_YPhS_S_mPfS0_S0_S0_S_S_S_mmmm_param_10,
	.param .u64 _Z5FFT_YPhS_S_mPfS0_S0_S0_S_S_S_mmmm_param_11,
	.param .u64 _Z5FFT_YPhS_S_mPfS0_S0_S0_S_S_S_mmmm_param_12,
	.param .u64 _Z5FFT_YPhS_S_mPfS0_S0_S0_S_S_S_mmmm_param_13,
	.param .u64 _Z5FFT_YPhS_S_mPfS0_S0_S0_S_S_S_mmmm_param_14
)
{
	.reg .pred 	%p<39>;
	.reg .b16 	%rs<2>;
	.reg .b32 	%r<131>;
	.reg .b32 	%f<165>;
	.reg .b64 	%rd<176>;
	.reg .b64 	%fd<70>;

	ld.param.u64 	%rd45, [_Z5FFT_YPhS_S_mPfS0_S0_S0_S_S_S_mmmm_param_4];
	ld.param.u64 	%rd46, [_Z5FFT_YPhS_S_mPfS0_S0_S0_S_S_S_mmmm_param_5];
	ld.param.u64 	%rd47, [_Z5FFT_YPhS_S_mPfS0_S0_S0_S_S_S_mmmm_param_6];
	ld.param.u64 	%rd48, [_Z5FFT_YPhS_S_mPfS0_S0_S0_S_S_S_mmmm_param_7];
	ld.param.u64 	%rd43, [_Z5FFT_YPhS_S_mPfS0_S0_S0_S_S_S_mmmm_param_13];
	ld.param.u64 	%rd44, [_Z5FFT_YPhS_S_mPfS0_S0_S0_S_S_S_mmmm_param_14];
	cvta.to.global.u64 	%rd1, %rd48;
	cvta.to.global.u64 	%rd2, %rd47;
	cvta.to.global.u64 	%rd3, %rd46;
	cvta.to.global.u64 	%rd4, %rd45;
	mov.u32 	%r56, %tid.x;
	mov.u32 	%r57, %ctaid.x;
	mov.u32 	%r58, %ntid.x;
	mad.lo.s32 	%r1, %r57, %r58, %r56;
	cvt.u32.u64 	%r2, %rd44;
	cvt.u32.u64 	%r120, %rd43;
	setp.lt.s32 	%p1, %r2, 1;
	@%p1 bra 	$L__BB1_17;
	mul.lo.s32 	%r4, %r1, %r120;
	shr.u32 	%r60, %r2, 1;
	clz.b32 	%r61, %r60;
	sub.s32 	%r5, 32, %r61;
	mov.b32 	%r111, 0;
$L__BB1_2:
	mov.b32 	%r113, 1;
	mov.b32 	%r112, 0;
$L__BB1_3:
	setp.lt.u32 	%p2, %r5, %r113;
	@%p2 bra 	$L__BB1_4;
	bra.uni 	$L__BB1_51;
$L__BB1_4:
	add.s32 	%r71, %r112, %r4;
	mul.wide.s32 	%rd49, %r71, 4;
	add.s64 	%rd50, %rd4, %rd49;
	ld.global.f32 	%f4, [%rd50];
	add.s32 	%r72, %r111, %r4;
	mul.wide.s32 	%rd51, %r72, 4;
	add.s64 	%rd52, %rd2, %rd51;
	st.global.f32 	[%rd52], %f4;
	add.s64 	%rd53, %rd3, %rd49;
	ld.global.f32 	%f5, [%rd53];
	add.s64 	%rd54, %rd1, %rd51;
	st.global.f32 	[%rd54], %f5;
	add.s32 	%r111, %r111, 1;
	setp.eq.s32 	%p4, %r111, %r2;
	@%p4 bra 	$L__BB1_5;
	bra.uni 	$L__BB1_2;
$L__BB1_5:
	and.b32  	%r7, %r2, 15;
	setp.lt.u32 	%p5, %r2, 16;
	mov.b32 	%r114, 0;
	@%p5 bra 	$L__BB1_8;
	and.b32  	%r114, %r2, 2147483632;
	mov.b32 	%r129, 0;
$L__BB1_7:
	.pragma "nounroll";
	add.s32 	%r75, %r129, %r4;
	mul.wide.s32 	%rd55, %r75, 4;
	add.s64 	%rd56, %rd2, %rd55;
	ld.global.f32 	%f6, [%rd56];
	add.s64 	%rd57, %rd4, %rd55;
	st.global.f32 	[%rd57], %f6;
	add.s64 	%rd58, %rd1, %rd55;
	ld.global.f32 	%f7, [%rd58];
	add.s64 	%rd59, %rd3, %rd55;
	st.global.f32 	[%rd59], %f7;
	ld.global.f32 	%f8, [%rd56+4];
	st.global.f32 	[%rd57+4], %f8;
	ld.global.f32 	%f9, [%rd58+4];
	st.global.f32 	[%rd59+4], %f9;
	ld.global.f32 	%f10, [%rd56+8];
	st.global.f32 	[%rd57+8], %f10;
	ld.global.f32 	%f11, [%rd58+8];
	st.global.f32 	[%rd59+8], %f11;
	ld.global.f32 	%f12, [%rd56+12];
	st.global.f32 	[%rd57+12], %f12;
	ld.global.f32 	%f13, [%rd58+12];
	st.global.f32 	[%rd59+12], %f13;
	ld.global.f32 	%f14, [%rd56+16];
	st.global.f32 	[%rd57+16], %f14;
	ld.global.f32 	%f15, [%rd58+16];
	st.global.f32 	[%rd59+16], %f15;
	ld.global.f32 	%f16, [%rd56+20];
	st.global.f32 	[%rd57+20], %f16;
	ld.global.f32 	%f17, [%rd58+20];
	st.global.f32 	[%rd59+20], %f17;
	ld.global.f32 	%f18, [%rd56+24];
	st.global.f32 	[%rd57+24], %f18;
	ld.global.f32 	%f19, [%rd58+24];
	st.global.f32 	[%rd59+24], %f19;
	ld.global.f32 	%f20, [%rd56+28];
	st.global.f32 	[%rd57+28], %f20;
	ld.global.f32 	%f21, [%rd58+28];
	st.global.f32 	[%rd59+28], %f21;
	ld.global.f32 	%f22, [%rd56+32];
	st.global.f32 	[%rd57+32], %f22;
	ld.global.f32 	%f23, [%rd58+32];
	st.global.f32 	[%rd59+32], %f23;
	ld.global.f32 	%f24, [%rd56+36];
	st.global.f32 	[%rd57+36], %f24;
	ld.global.f32 	%f25, [%rd58+36];
	st.global.f32 	[%rd59+36], %f25;
	ld.global.f32 	%f26, [%rd56+40];
	st.global.f32 	[%rd57+40], %f26;
	ld.global.f32 	%f27, [%rd58+40];
	st.global.f32 	[%rd59+40], %f27;
	ld.global.f32 	%f28, [%rd56+44];
	st.global.f32 	[%rd57+44], %f28;
	ld.global.f32 	%f29, [%rd58+44];
	st.global.f32 	[%rd59+44], %f29;
	ld.global.f32 	%f30, [%rd56+48];
	st.global.f32 	[%rd57+48], %f30;
	ld.global.f32 	%f31, [%rd58+48];
	st.global.f32 	[%rd59+48], %f31;
	ld.global.f32 	%f32, [%rd56+52];
	st.global.f32 	[%rd57+52], %f32;
	ld.global.f32 	%f33, [%rd58+52];
	st.global.f32 	[%rd59+52], %f33;
	ld.global.f32 	%f34, [%rd56+56];
	st.global.f32 	[%rd57+56], %f34;
	ld.global.f32 	%f35, [%rd58+56];
	st.global.f32 	[%rd59+56], %f35;
	ld.global.f32 	%f36, [%rd56+60];
	st.global.f32 	[%rd57+60], %f36;
	ld.global.f32 	%f37, [%rd58+60];
	st.global.f32 	[%rd59+60], %f37;
	add.s32 	%r129, %r129, 16;
	setp.eq.s32 	%p6, %r129, %r114;
	@%p6 bra 	$L__BB1_8;
	bra.uni 	$L__BB1_7;
$L__BB1_8:
	setp.eq.s32 	%p7, %r7, 0;
	@%p7 bra 	$L__BB1_17;
	and.b32  	%r15, %r2, 7;
	setp.lt.u32 	%p8, %r7, 8;
	@%p8 bra 	$L__BB1_11;
	add.s32 	%r76, %r114, %r4;
	mul.wide.s32 	%rd60, %r76, 4;
	add.s64 	%rd61, %rd2, %rd60;
	ld.global.f32 	%f38, [%rd61];
	add.s64 	%rd62, %rd4, %rd60;
	st.global.f32 	[%rd62], %f38;
	add.s64 	%rd63, %rd1, %rd60;
	ld.global.f32 	%f39, [%rd63];
	add.s64 	%rd64, %rd3, %rd60;
	st.global.f32 	[%rd64], %f39;
	ld.global.f32 	%f40, [%rd61+4];
	st.global.f32 	[%rd62+4], %f40;
	ld.global.f32 	%f41, [%rd63+4];
	st.global.f32 	[%rd64+4], %f41;
	ld.global.f32 	%f42, [%rd61+8];
	st.global.f32 	[%rd62+8], %f42;
	ld.global.f32 	%f43, [%rd63+8];
	st.global.f32 	[%rd64+8], %f43;
	ld.global.f32 	%f44, [%rd61+12];
	st.global.f32 	[%rd62+12], %f44;
	ld.global.f32 	%f45, [%rd63+12];
	st.global.f32 	[%rd64+12], %f45;
	ld.global.f32 	%f46, [%rd61+16];
	st.global.f32 	[%rd62+16], %f46;
	ld.global.f32 	%f47, [%rd63+16];
	st.global.f32 	[%rd64+16], %f47;
	ld.global.f32 	%f48, [%rd61+20];
	st.global.f32 	[%rd62+20], %f48;
	ld.global.f32 	%f49, [%rd63+20];
	st.global.f32 	[%rd64+20], %f49;
	ld.global.f32 	%f50, [%rd61+24];
	st.global.f32 	[%rd62+24], %f50;
	ld.global.f32 	%f51, [%rd63+24];
	st.global.f32 	[%rd64+24], %f51;
	ld.global.f32 	%f52, [%rd61+28];
	st.global.f32 	[%rd62+28], %f52;
	ld.global.f32 	%f53, [%rd63+28];
	st.global.f32 	[%rd64+28], %f53;
	add.s32 	%r114, %r114, 8;
$L__BB1_11:
	setp.eq.s32 	%p9, %r15, 0;
	@%p9 bra 	$L__BB1_17;
	and.b32  	%r18, %r2, 3;
	setp.lt.u32 	%p10, %r15, 4;
	@%p10 bra 	$L__BB1_14;
	add.s32 	%r77, %r114, %r4;
	mul.wide.s32 	%rd65, %r77, 4;
	add.s64 	%rd66, %rd2, %rd65;
	ld.global.f32 	%f54, [%rd66];
	add.s64 	%rd67, %rd4, %rd65;
	st.global.f32 	[%rd67], %f54;
	add.s64 	%rd68, %rd1, %rd65;
	ld.global.f32 	%f55, [%rd68];
	add.s64 	%rd69, %rd3, %rd65;
	st.global.f32 	[%rd69], %f55;
	ld.global.f32 	%f56, [%rd66+4];
	st.global.f32 	[%rd67+4], %f56;
	ld.global.f32 	%f57, [%rd68+4];
	st.global.f32 	[%rd69+4], %f57;
	ld.global.f32 	%f58, [%rd66+8];
	st.global.f32 	[%rd67+8], %f58;
	ld.global.f32 	%f59, [%rd68+8];
	st.global.f32 	[%rd69+8], %f59;
	ld.global.f32 	%f60, [%rd66+12];
	st.global.f32 	[%rd67+12], %f60;
	ld.global.f32 	%f61, [%rd68+12];
	st.global.f32 	[%rd69+12], %f61;
	add.s32 	%r114, %r114, 4;
$L__BB1_14:
	setp.eq.s32 	%p11, %r18, 0;
	@%p11 bra 	$L__BB1_17;
	mov.b32 	%r118, 0;
$L__BB1_16:
	.pragma "nounroll";
	add.s32 	%r79, %r114, %r4;
	mul.wide.s32 	%rd70, %r79, 4;
	add.s64 	%rd71, %rd2, %rd70;
	ld.global.f32 	%f62, [%rd71];
	add.s64 	%rd72, %rd4, %rd70;
	st.global.f32 	[%rd72], %f62;
	add.s64 	%rd73, %rd1, %rd70;
	ld.global.f32 	%f63, [%rd73];
	add.s64 	%rd74, %rd3, %rd70;
	st.global.f32 	[%rd74], %f63;
	add.s32 	%r114, %r114, 1;
	add.s32 	%r118, %r118, 1;
	setp.ne.s32 	%p12, %r118, %r18;
	@%p12 bra 	$L__BB1_16;
$L__BB1_17:
	setp.lt.s32 	%p13, %r120, 1;
	@%p13 bra 	$L__BB1_34;
	shr.u32 	%r82, %r120, 1;
	clz.b32 	%r83, %r82;
	sub.s32 	%r25, 32, %r83;
	neg.s32 	%r26, %r120;
	cvt.rn.f64.s32 	%fd1, %r120;
	mul.lo.s32 	%r27, %r1, %r120;
	mov.b32 	%r121, 0;
	mov.b32 	%r119, 1;
	mov.u64 	%rd155, __cudart_sin_cos_coeffs;
$L__BB1_19:
	shr.u32 	%r84, %r120, 31;
	add.s32 	%r85, %r120, %r84;
	shr.s32 	%r120, %r85, 1;
	setp.lt.u32 	%p14, %r121, %r25;
	@%p14 bra 	$L__BB1_20;
	bra.uni 	$L__BB1_34;
$L__BB1_20:
	mul.wide.u32 	%rd7, %r119, 4;
	mov.b32 	%r123, 0;
	mov.u32 	%r122, %r27;
	mov.u32 	%r124, %r26;
	mov.u32 	%r125, %r123;
$L__BB1_21:
	and.b32  	%r96, %r125, %r119;
	setp.ne.s32 	%p29, %r96, 0;
	@%p29 bra 	$L__BB1_32;
	mul.wide.s32 	%rd152, %r122, 4;
	add.s64 	%rd5, %rd3, %rd152;
	add.s64 	%rd6, %rd4, %rd152;
	ld.global.f32 	%f1, [%rd6];
	ld.global.f32 	%f2, [%rd5];
	mul.lo.s32 	%r97, %r120, %r119;
	rem.s32 	%r98, %r123, %r97;
	shl.b32 	%r99, %r98, 1;
	neg.s32 	%r100, %r99;
	cvt.rn.f64.s32 	%fd13, %r100;
	mul.f64 	%fd14, %fd13, 0d400921FB53C8D4F1;
	div.rn.f64 	%fd2, %fd14, %fd1;
	abs.f64 	%fd3, %fd2;
	setp.eq.f64 	%p30, %fd3, 0d7FF0000000000000;
	@%p30 bra 	$L__BB1_26;
	mul.f64 	%fd15, %fd2, 0d3FE45F306DC9C883;
	cvt.rni.s32.f64 	%r126, %fd15;
	cvt.rn.f64.s32 	%fd16, %r126;
	fma.rn.f64 	%fd17, %fd16, 0dBFF921FB54442D18, %fd2;
	fma.rn.f64 	%fd18, %fd16, 0dBC91A62633145C00, %fd17;
	fma.rn.f64 	%fd68, %fd16, 0dB97B839A252049C0, %fd18;
	setp.ltu.f64 	%p31, %fd3, 0d41E0000000000000;
	@%p31 bra 	$L__BB1_25;
	{ // callseq 2, 0
	.param .b64 param0;
	st.param.f64 	[param0], %fd2;
	.param .align 16 .b8 retval0[16];
	call.uni (retval0), 
	__internal_trig_reduction_slowpathd, 
	(
	param0
	);
	ld.param.f64 	%fd68, [retval0];
	ld.param.b32 	%r126, [retval0+8];
	} // callseq 2
$L__BB1_25:
	add.s32 	%r127, %r126, 1;
	bra.uni 	$L__BB1_27;
$L__BB1_26:
	mov.f64 	%fd20, 0d0000000000000000;
	mul.rn.f64 	%fd68, %fd2, %fd20;
	mov.b32 	%r127, 1;
$L__BB1_27:
	shl.b32 	%r103, %r127, 6;
	cvt.u64.u32 	%rd153, %r103;
	and.b64  	%rd154, %rd153, 64;
	add.s64 	%rd156, %rd155, %rd154;
	mul.rn.f64 	%fd21, %fd68, %fd68;
	and.b32  	%r104, %r127, 1;
	setp.eq.b32 	%p33, %r104, 1;
	selp.f64 	%fd22, 0dBDA8FF8320FD8164, 0d3DE5DB65F9785EBA, %p33;
	ld.global.nc.v2.f64 	{%fd23, %fd24}, [%rd156];
	fma.rn.f64 	%fd25, %fd22, %fd21, %fd23;
	fma.rn.f64 	%fd26, %fd25, %fd21, %fd24;
	ld.global.nc.v2.f64 	{%fd27, %fd28}, [%rd156+16];
	fma.rn.f64 	%fd29, %fd26, %fd21, %fd27;
	fma.rn.f64 	%fd30, %fd29, %fd21, %fd28;
	ld.global.nc.v2.f64 	{%fd31, %fd32}, [%rd156+32];
	fma.rn.f64 	%fd33, %fd30, %fd21, %fd31;
	fma.rn.f64 	%fd34, %fd33, %fd21, %fd32;
	fma.rn.f64 	%fd35, %fd34, %fd68, %fd68;
	fma.rn.f64 	%fd36, %fd34, %fd21, 0d3FF0000000000000;
	selp.f64 	%fd37, %fd36, %fd35, %p33;
	and.b32  	%r105, %r127, 2;
	setp.eq.s32 	%p34, %r105, 0;
	mov.f64 	%fd38, 0d0000000000000000;
	sub.f64 	%fd39, %fd38, %fd37;
	selp.f64 	%fd40, %fd37, %fd39, %p34;
	cvt.rn.f32.f64 	%f3, %fd40;
	@%p30 bra 	$L__BB1_30;
	mul.f64 	%fd41, %fd2, 0d3FE45F306DC9C883;
	cvt.rni.s32.f64 	%r128, %fd41;
	cvt.rn.f64.s32 	%fd42, %r128;
	fma.rn.f64 	%fd43, %fd42, 0dBFF921FB54442D18, %fd2;
	fma.rn.f64 	%fd44, %fd42, 0dBC91A62633145C00, %fd43;
	fma.rn.f64 	%fd69, %fd42, 0dB97B839A252049C0, %fd44;
	setp.ltu.f64 	%p35, %fd3, 0d41E0000000000000;
	@%p35 bra 	$L__BB1_31;
	{ // callseq 3, 0
	.param .b64 param0;
	st.param.f64 	[param0], %fd2;
	.param .align 16 .b8 retval0[16];
	call.uni (retval0), 
	__internal_trig_reduction_slowpathd, 
	(
	param0
	);
	ld.param.f64 	%fd69, [retval0];
	ld.param.b32 	%r128, [retval0+8];
	} // callseq 3
	bra.uni 	$L__BB1_31;
$L__BB1_30:
	mov.f64 	%fd46, 0d0000000000000000;
	mul.rn.f64 	%fd69, %fd2, %fd46;
	mov.b32 	%r128, 0;
$L__BB1_31:
	shl.b32 	%r108, %r128, 6;
	cvt.u64.u32 	%rd157, %r108;
	and.b64  	%rd158, %rd157, 64;
	add.s64 	%rd160, %rd155, %rd158;
	mul.rn.f64 	%fd47, %fd69, %fd69;
	and.b32  	%r109, %r128, 1;
	setp.eq.b32 	%p36, %r109, 1;
	selp.f64 	%fd48, 0dBDA8FF8320FD8164, 0d3DE5DB65F9785EBA, %p36;
	ld.global.nc.v2.f64 	{%fd49, %fd50}, [%rd160];
	fma.rn.f64 	%fd51, %fd48, %fd47, %fd49;
	fma.rn.f64 	%fd52, %fd51, %fd47, %fd50;
	ld.global.nc.v2.f64 	{%fd53, %fd54}, [%rd160+16];
	fma.rn.f64 	%fd55, %fd52, %fd47, %fd53;
	fma.rn.f64 	%fd56, %fd55, %fd47, %fd54;
	ld.global.nc.v2.f64 	{%fd57, %fd58}, [%rd160+32];
	fma.rn.f64 	%fd59, %fd56, %fd47, %fd57;
	fma.rn.f64 	%fd60, %fd59, %fd47, %fd58;
	fma.rn.f64 	%fd61, %fd60, %fd69, %fd69;
	fma.rn.f64 	%fd62, %fd60, %fd47, 0d3FF0000000000000;
	selp.f64 	%fd63, %fd62, %fd61, %p36;
	and.b32  	%r110, %r128, 2;
	setp.eq.s32 	%p37, %r110, 0;
	mov.f64 	%fd64, 0d0000000000000000;
	sub.f64 	%fd65, %fd64, %fd63;
	selp.f64 	%fd66, %fd63, %fd65, %p37;
	cvt.rn.f32.f64 	%f152, %fd66;
	add.s64 	%rd161, %rd6, %rd7;
	ld.global.f32 	%f153, [%rd161];
	mul.f32 	%f154, %f153, %f3;
	add.s64 	%rd162, %rd5, %rd7;
	ld.global.f32 	%f155, [%rd162];
	mul.f32 	%f156, %f155, %f152;
	sub.f32 	%f157, %f154, %f156;
	mul.f32 	%f158, %f153, %f152;
	fma.rn.f32 	%f159, %f155, %f3, %f158;
	add.f32 	%f160, %f1, %f157;
	st.global.f32 	[%rd6], %f160;
	ld.global.f32 	%f161, [%rd5];
	add.f32 	%f162, %f161, %f159;
	st.global.f32 	[%rd5], %f162;
	sub.f32 	%f163, %f1, %f157;
	st.global.f32 	[%rd161], %f163;
	sub.f32 	%f164, %f2, %f159;
	st.global.f32 	[%rd162], %f164;
$L__BB1_32:
	add.s32 	%r125, %r125, 1;
	add.s32 	%r124, %r124, 1;
	setp.eq.s32 	%p38, %r124, 0;
	add.s32 	%r123, %r123, %r120;
	add.s32 	%r122, %r122, 1;
	@%p38 bra 	$L__BB1_33;
	bra.uni 	$L__BB1_21;
$L__BB1_33:
	shl.b32 	%r119, %r119, 1;
	add.s32 	%r121, %r121, 1;
	bra.uni 	$L__BB1_19;
$L__BB1_34:
	shr.u64 	%rd8, %rd43, 1;
	setp.lt.u64 	%p15, %rd43, 2;
	@%p15 bra 	$L__BB1_46;
	cvt.s64.s32 	%rd76, %r1;
	mul.lo.s64 	%rd9, %rd43, %rd76;
	add.s64 	%rd77, %rd8, -1;
	and.b64  	%rd10, %rd8, 7;
	setp.lt.u64 	%p16, %rd77, 7;
	mov.b64 	%rd173, 0;
	@%p16 bra 	$L__BB1_38;
	and.b64  	%rd173, %rd8, 9223372036854775800;
	shl.b64 	%rd78, %rd9, 2;
	add.s64 	%rd170, %rd4, %rd78;
	shl.b64 	%rd13, %rd8, 2;
	add.s64 	%rd79, %rd78, %rd3;
	add.s64 	%rd169, %rd79, 16;
	mov.u64 	%rd171, %rd173;
$L__BB1_37:
	.pragma "nounroll";
	ld.global.f32 	%f64, [%rd170];
	add.s64 	%rd80, %rd170, %rd13;
	ld.global.f32 	%f65, [%rd80];
	st.global.f32 	[%rd170], %f65;
	st.global.f32 	[%rd80], %f64;
	ld.global.f32 	%f66, [%rd169+-16];
	add.s64 	%rd81, %rd169, %rd13;
	ld.global.f32 	%f67, [%rd81+-16];
	st.global.f32 	[%rd169+-16], %f67;
	st.global.f32 	[%rd81+-16], %f66;
	ld.global.f32 	%f68, [%rd170+4];
	ld.global.f32 	%f69, [%rd80+4];
	st.global.f32 	[%rd170+4], %f69;
	st.global.f32 	[%rd80+4], %f68;
	ld.global.f32 	%f70, [%rd169+-12];
	ld.global.f32 	%f71, [%rd81+-12];
	st.global.f32 	[%rd169+-12], %f71;
	st.global.f32 	[%rd81+-12], %f70;
	ld.global.f32 	%f72, [%rd170+8];
	ld.global.f32 	%f73, [%rd80+8];
	st.global.f32 	[%rd170+8], %f73;
	st.global.f32 	[%rd80+8], %f72;
	ld.global.f32 	%f74, [%rd169+-8];
	ld.global.f32 	%f75, [%rd81+-8];
	st.global.f32 	[%rd169+-8], %f75;
	st.global.f32 	[%rd81+-8], %f74;
	ld.global.f32 	%f76, [%rd170+12];
	ld.global.f32 	%f77, [%rd80+12];
	st.global.f32 	[%rd170+12], %f77;
	st.global.f32 	[%rd80+12], %f76;
	ld.global.f32 	%f78, [%rd169+-4];
	ld.global.f32 	%f79, [%rd81+-4];
	st.global.f32 	[%rd169+-4], %f79;
	st.global.f32 	[%rd81+-4], %f78;
	ld.global.f32 	%f80, [%rd170+16];
	ld.global.f32 	%f81, [%rd80+16];
	st.global.f32 	[%rd170+16], %f81;
	st.global.f32 	[%rd80+16], %f80;
	ld.global.f32 	%f82, [%rd169];
	ld.global.f32 	%f83, [%rd81];
	st.global.f32 	[%rd169], %f83;
	st.global.f32 	[%rd81], %f82;
	ld.global.f32 	%f84, [%rd170+20];
	ld.global.f32 	%f85, [%rd80+20];
	st.global.f32 	[%rd170+20], %f85;
	st.global.f32 	[%rd80+20], %f84;
	ld.global.f32 	%f86, [%rd169+4];
	ld.global.f32 	%f87, [%rd81+4];
	st.global.f32 	[%rd169+4], %f87;
	st.global.f32 	[%rd81+4], %f86;
	ld.global.f32 	%f88, [%rd170+24];
	ld.global.f32 	%f89, [%rd80+24];
	st.global.f32 	[%rd170+24], %f89;
	st.global.f32 	[%rd80+24], %f88;
	ld.global.f32 	%f90, [%rd169+8];
	ld.global.f32 	%f91, [%rd81+8];
	st.global.f32 	[%rd169+8], %f91;
	st.global.f32 	[%rd81+8], %f90;
	ld.global.f32 	%f92, [%rd170+28];
	ld.global.f32 	%f93, [%rd80+28];
	st.global.f32 	[%rd170+28], %f93;
	st.global.f32 	[%rd80+28], %f92;
	ld.global.f32 	%f94, [%rd169+12];
	ld.global.f32 	%f95, [%rd81+12];
	st.global.f32 	[%rd169+12], %f95;
	st.global.f32 	[%rd81+12], %f94;
	add.s64 	%rd171, %rd171, -8;
	add.s64 	%rd170, %rd170, 32;
	add.s64 	%rd169, %rd169, 32;
	setp.ne.s64 	%p17, %rd171, 0;
	@%p17 bra 	$L__BB1_37;
$L__BB1_38:
	setp.eq.s64 	%p18, %rd10, 0;
	@%p18 bra 	$L__BB1_46;
	setp.lt.u64 	%p19, %rd10, 4;
	@%p19 bra 	$L__BB1_41;
	add.s64 	%rd82, %rd173, %rd9;
	shl.b64 	%rd83, %rd82, 2;
	add.s64 	%rd84, %rd4, %rd83;
	ld.global.f32 	%f96, [%rd84];
	shl.b64 	%rd85, %rd8, 2;
	add.s64 	%rd86, %rd84, %rd85;
	ld.global.f32 	%f97, [%rd86];
	st.global.f32 	[%rd84], %f97;
	st.global.f32 	[%rd86], %f96;
	add.s64 	%rd87, %rd3, %rd83;
	ld.global.f32 	%f98, [%rd87];
	add.s64 	%rd88, %rd87, %rd85;
	ld.global.f32 	%f99, [%rd88];
	st.global.f32 	[%rd87], %f99;
	st.global.f32 	[%rd88], %f98;
	add.s64 	%rd89, %rd173, 1;
	and.b64  	%rd90, %rd89, 4294967295;
	add.s64 	%rd91, %rd90, %rd9;
	shl.b64 	%rd92, %rd91, 2;
	add.s64 	%rd93, %rd4, %rd92;
	ld.global.f32 	%f100, [%rd93];
	add.s64 	%rd94, %rd93, %rd85;
	ld.global.f32 	%f101, [%rd94];
	st.global.f32 	[%rd93], %f101;
	st.global.f32 	[%rd94], %f100;
	add.s64 	%rd95, %rd3, %rd92;
	ld.global.f32 	%f102, [%rd95];
	add.s64 	%rd96, %rd95, %rd85;
	ld.global.f32 	%f103, [%rd96];
	st.global.f32 	[%rd95], %f103;
	st.global.f32 	[%rd96], %f102;
	add.s64 	%rd97, %rd173, 2;
	and.b64  	%rd98, %rd97, 4294967295;
	add.s64 	%rd99, %rd98, %rd9;
	shl.b64 	%rd100, %rd99, 2;
	add.s64 	%rd101, %rd4, %rd100;
	ld.global.f32 	%f104, [%rd101];
	add.s64 	%rd102, %rd101, %rd85;
	ld.global.f32 	%f105, [%rd102];
	st.global.f32 	[%rd101], %f105;
	st.global.f32 	[%rd102], %f104;
	add.s64 	%rd103, %rd3, %rd100;
	ld.global.f32 	%f106, [%rd103];
	add.s64 	%rd104, %rd103, %rd85;
	ld.global.f32 	%f107, [%rd104];
	st.global.f32 	[%rd103], %f107;
	st.global.f32 	[%rd104], %f106;
	add.s64 	%rd105, %rd173, 3;
	and.b64  	%rd106, %rd105, 4294967295;
	add.s64 	%rd107, %rd106, %rd9;
	shl.b64 	%rd108, %rd107, 2;
	add.s64 	%rd109, %rd4, %rd108;
	ld.global.f32 	%f108, [%rd109];
	add.s64 	%rd110, %rd109, %rd85;
	ld.global.f32 	%f109, [%rd110];
	st.global.f32 	[%rd109], %f109;
	st.global.f32 	[%rd110], %f108;
	add.s64 	%rd111, %rd3, %rd108;
	ld.global.f32 	%f110, [%rd111];
	add.s64 	%rd112, %rd111, %rd85;
	ld.global.f32 	%f111, [%rd112];
	st.global.f32 	[%rd111], %f111;
	st.global.f32 	[%rd112], %f110;
	add.s64 	%rd113, %rd173, 4;
	and.b64  	%rd173, %rd113, 4294967295;
$L__BB1_41:
	and.b64  	%rd114, %rd8, 3;
	setp.eq.s64 	%p20, %rd114, 0;
	@%p20 bra 	$L__BB1_46;
	setp.eq.s64 	%p21, %rd114, 1;
	@%p21 bra 	$L__BB1_44;
	add.s64 	%rd115, %rd173, %rd9;
	shl.b64 	%rd116, %rd115, 2;
	add.s64 	%rd117, %rd4, %rd116;
	ld.global.f32 	%f112, [%rd117];
	shl.b64 	%rd118, %rd8, 2;
	add.s64 	%rd119, %rd117, %rd118;
	ld.global.f32 	%f113, [%rd119];
	st.global.f32 	[%rd117], %f113;
	st.global.f32 	[%rd119], %f112;
	add.s64 	%rd120, %rd3, %rd116;
	ld.global.f32 	%f114, [%rd120];
	add.s64 	%rd121, %rd120, %rd118;
	ld.global.f32 	%f115, [%rd121];
	st.global.f32 	[%rd120], %f115;
	st.global.f32 	[%rd121], %f114;
	add.s64 	%rd122, %rd173, 1;
	and.b64  	%rd123, %rd122, 4294967295;
	add.s64 	%rd124, %rd123, %rd9;
	shl.b64 	%rd125, %rd124, 2;
	add.s64 	%rd126, %rd4, %rd125;
	ld.global.f32 	%f116, [%rd126];
	add.s64 	%rd127, %rd126, %rd118;
	ld.global.f32 	%f117, [%rd127];
	st.global.f32 	[%rd126], %f117;
	st.global.f32 	[%rd127], %f116;
	add.s64 	%rd128, %rd3, %rd125;
	ld.global.f32 	%f118, [%rd128];
	add.s64 	%rd129, %rd128, %rd118;
	ld.global.f32 	%f119, [%rd129];
	st.global.f32 	[%rd128], %f119;
	st.global.f32 	[%rd129], %f118;
	add.s64 	%rd130, %rd173, 2;
	and.b64  	%rd173, %rd130, 4294967295;
$L__BB1_44:
	and.b64  	%rd131, %rd43, 2;
	setp.eq.s64 	%p22, %rd131, 0;
	@%p22 bra 	$L__BB1_46;
	add.s64 	%rd132, %rd173, %rd9;
	shl.b64 	%rd133, %rd132, 2;
	add.s64 	%rd134, %rd4, %rd133;
	ld.global.f32 	%f120, [%rd134];
	shl.b64 	%rd135, %rd8, 2;
	add.s64 	%rd136, %rd134, %rd135;
	ld.global.f32 	%f121, [%rd136];
	st.global.f32 	[%rd134], %f121;
	st.global.f32 	[%rd136], %f120;
	add.s64 	%rd137, %rd3, %rd133;
	ld.global.f32 	%f122, [%rd137];
	add.s64 	%rd138, %rd137, %rd135;
	ld.global.f32 	%f123, [%rd138];
	st.global.f32 	[%rd137], %f123;
	st.global.f32 	[%rd138], %f122;
$L__BB1_46:
	ld.param.u64 	%rd168, [_Z5FFT_YPhS_S_mPfS0_S0_S0_S_S_S_mmmm_param_12];
	ld.param.u64 	%rd167, [_Z5FFT_YPhS_S_mPfS0_S0_S0_S_S_S_mmmm_param_11];
	shr.u64 	%rd26, %rd167, 1;
	sub.s64 	%rd27, %rd8, %rd26;
	shr.u64 	%rd139, %rd44, 1;
	shr.u64 	%rd140, %rd168, 1;
	cvt.u32.u64 	%r86, %rd140;
	cvt.u32.u64 	%r87, %rd139;
	sub.s32 	%r52, %r87, %r86;
	setp.lt.s32 	%p23, %r1, %r52;
	@%p23 bra 	$L__BB1_50;
	cvt.s64.s32 	%rd175, %rd27;
	add.s64 	%rd29, %rd8, %rd26;
	setp.le.u64 	%p24, %rd29, %rd175;
	@%p24 bra 	$L__BB1_50;
	ld.param.u64 	%rd166, [_Z5FFT_YPhS_S_mPfS0_S0_S0_S_S_S_mmmm_param_10];
	ld.param.u64 	%rd165, [_Z5FFT_YPhS_S_mPfS0_S0_S0_S_S_S_mmmm_param_9];
	ld.param.u64 	%rd164, [_Z5FFT_YPhS_S_mPfS0_S0_S0_S_S_S_mmmm_param_8];
	ld.param.u64 	%rd163, [_Z5FFT_YPhS_S_mPfS0_S0_S0_S_S_S_mmmm_param_3];
	cvt.u32.u64 	%r53, %rd27;
	cvt.s64.s32 	%rd141, %r1;
	mul.lo.s64 	%rd30, %rd43, %rd141;
	sub.s32 	%r88, %r1, %r52;
	cvt.s64.s32 	%rd142, %r88;
	mul.lo.s64 	%rd31, %rd163, %rd142;
	cvta.to.global.u64 	%rd32, %rd164;
	cvta.to.global.u64 	%rd33, %rd165;
	cvta.to.global.u64 	%rd34, %rd166;
	mov.u32 	%r130, %r53;
$L__BB1_49:
	add.s64 	%rd143, %rd175, %rd30;
	shl.b64 	%rd144, %rd143, 2;
	add.s64 	%rd145, %rd4, %rd144;
	ld.global.f32 	%f124, [%rd145];
	add.s64 	%rd146, %rd3, %rd144;
	ld.global.f32 	%f125, [%rd146];
	mul.f32 	%f126, %f125, %f125;
	fma.rn.f32 	%f127, %f124, %f124, %f126;
	sqrt.rn.f32 	%f128, %f127;
	setp.lt.f32 	%p25, %f128, 0f00800000;
	mul.f32 	%f129, %f128, 0f4B000000;
	selp.f32 	%f130, %f129, %f128, %p25;
	selp.f32 	%f131, 0fC1B80000, 0f00000000, %p25;
	mov.b32 	%r89, %f130;
	add.s32 	%r90, %r89, -1059760811;
	and.b32  	%r91, %r90, -8388608;
	sub.s32 	%r92, %r89, %r91;
	mov.b32 	%f132, %r92;
	cvt.rn.f32.s32 	%f133, %r91;
	fma.rn.f32 	%f134, %f133, 0f34000000, %f131;
	add.f32 	%f135, %f132, 0fBF800000;
	fma.rn.f32 	%f136, %f135, 0fBE055027, 0f3E1039F6;
	fma.rn.f32 	%f137, %f136, %f135, 0fBDF8CDCC;
	fma.rn.f32 	%f138, %f137, %f135, 0f3E0F2955;
	fma.rn.f32 	%f139, %f138, %f135, 0fBE2AD8B9;
	fma.rn.f32 	%f140, %f139, %f135, 0f3E4CED0B;
	fma.rn.f32 	%f141, %f140, %f135, 0fBE7FFF22;
	fma.rn.f32 	%f142, %f141, %f135, 0f3EAAAA78;
	fma.rn.f32 	%f143, %f142, %f135, 0fBF000000;
	mul.f32 	%f144, %f135, %f143;
	fma.rn.f32 	%f145, %f144, %f135, %f135;
	fma.rn.f32 	%f146, %f134, 0f3F317218, %f145;
	setp.gt.u32 	%p26, %r89, 2139095039;
	fma.rn.f32 	%f147, %f130, 0f7F800000, 0f7F800000;
	selp.f32 	%f148, %f147, %f146, %p26;
	setp.eq.f32 	%p27, %f130, 0f00000000;
	mul.f32 	%f149, %f148, 0f3EDE5BD9;
	mul.f32 	%f150, %f149, 0f41A00000;
	selp.f32 	%f151, 0fFF800000, %f150, %p27;
	cvt.rzi.u32.f32 	%r93, %f151;
	cvt.u16.u32 	%rs1, %r93;
	sub.s32 	%r94, %r130, %r53;
	cvt.s64.s32 	%rd147, %r94;
	add.s64 	%rd148, %rd31, %rd147;
	add.s64 	%rd149, %rd32, %rd148;
	st.global.u8 	[%rd149], %rs1;
	add.s64 	%rd150, %rd33, %rd148;
	st.global.u8 	[%rd150], %rs1;
	add.s64 	%rd151, %rd34, %rd148;
	st.global.u8 	[%rd151], %rs1;
	add.s32 	%r130, %r130, 1;
	cvt.s64.s32 	%rd175, %r130;
	setp.gt.u64 	%p28, %rd29, %rd175;
	@%p28 bra 	$L__BB1_49;
$L__BB1_50:
	ret;
$L__BB1_51:
	sub.s32 	%r64, %r5, %r113;
	shr.u32 	%r65, %r111, %r64;
	and.b32  	%r66, %r65, 1;
	setp.eq.b32 	%p3, %r66, 1;
	add.s32 	%r67, %r113, -1;
	mov.b32 	%r68, 1;
	shl.b32 	%r69, %r68, %r67;
	selp.b32 	%r70, %r69, 0, %p3;
	or.b32  	%r112, %r70, %r112;
	add.s32 	%r113, %r113, 1;
	bra.uni 	$L__BB1_3;

}
.func  (.param .align 16 .b8 func_retval0[16]) __internal_trig_reduction_slowpathd(
	.param .b64 __internal_trig_reduction_slowpathd_param_0
)
{
	.local .align 8 .b8 	__local_depot2[40];
	.reg .b64 	%SP;
	.reg .b64 	%SPL;
	.reg .pred 	%p<10>;
	.reg .b32 	%r<47>;
	.reg .b64 	%rd<74>;
	.reg .b64 	%fd<5>;

	mov.u64 	%SPL, __local_depot2;
	ld.param.f64 	%fd4, [__internal_trig_reduction_slowpathd_param_0];
	add.u64 	%rd1, %SPL, 0;
	{
	.reg .b32 %temp; 
	mov.b64 	{%temp, %r1}, %fd4;
	}
	shr.u32 	%r2, %r1, 20;
	and.b32  	%r3, %r2, 2047;
	setp.eq.s32 	%p1, %r3, 2047;
	mov.b32 	%r46, 0;
	@%p1 bra 	$L__BB2_9;
	add.s32 	%r20, %r3, -1024;
	mov.b64 	%rd20, %fd4;
	shl.b64 	%rd2, %rd20, 11;
	shr.u32 	%r4, %r20, 6;
	sub.s32 	%r45, 15, %r4;
	sub.s32 	%r21, 19, %r4;
	setp.lt.u32 	%p2, %r20, 128;
	selp.b32 	%r6, 18, %r21, %p2;
	setp.ge.s32 	%p3, %r45, %r6;
	mov.b64 	%rd70, 0;
	@%p3 bra 	$L__BB2_4;
	add.s32 	%r23, %r6, %r4;
	neg.s32 	%r43, %r23;
	or.b64  	%rd3, %rd2, -9223372036854775808;
	mov.b64 	%rd70, 0;
	mov.b32 	%r42, 0;
	mov.u64 	%rd25, __cudart_i2opi_d;
	mov.u32 	%r44, %r45;
$L__BB2_3:
	.pragma "nounroll";
	mul.wide.s32 	%rd22, %r42, 8;
	add.s64 	%rd23, %rd1, %rd22;
	mul.wide.s32 	%rd24, %r44, 8;
	add.s64 	%rd26, %rd25, %rd24;
	ld.global.nc.u64 	%rd27, [%rd26];
	{
	.reg .u32 %r0, %r1, %r2, %r3, %alo, %ahi, %blo, %bhi, %clo, %chi;
	mov.b64 	{%alo,%ahi}, %rd27;
	mov.b64 	{%blo,%bhi}, %rd3;
	mov.b64 	{%clo,%chi}, %rd70;
	mad.lo.cc.u32 	%r0, %alo, %blo, %clo;
	madc.hi.cc.u32 	%r1, %alo, %blo, %chi;
	madc.hi.u32 	%r2, %alo, %bhi, 0;
	mad.lo.cc.u32 	%r1, %alo, %bhi, %r1;
	madc.hi.cc.u32 	%r2, %ahi, %blo, %r2;
	madc.hi.u32 	%r3, %ahi, %bhi, 0;
	mad.lo.cc.u32 	%r1, %ahi, %blo, %r1;
	madc.lo.cc.u32 	%r2, %ahi, %bhi, %r2;
	addc.u32 	%r3, %r3, 0;
	mov.b64 	%rd28, {%r0,%r1};
	mov.b64 	%rd70, {%r2,%r3};
	}
	st.local.u64 	[%rd23], %rd28;
	add.s32 	%r44, %r44, 1;
	add.s32 	%r43, %r43, 1;
	add.s32 	%r42, %r42, 1;
	setp.ne.s32 	%p4, %r43, -15;
	mov.u32 	%r45, %r6;
	@%p4 bra 	$L__BB2_3;
$L__BB2_4:
	cvt.s64.s32 	%rd29, %r45;
	cvt.u64.u32 	%rd30, %r4;
	add.s64 	%rd31, %rd30, %rd29;
	shl.b64 	%rd32, %rd31, 3;
	add.s64 	%rd33, %rd1, %rd32;
	st.local.u64 	[%rd33+-120], %rd70;
	and.b32  	%r15, %r2, 63;
	ld.local.u64 	%rd72, [%rd1+16];
	ld.local.u64 	%rd71, [%rd1+24];
	setp.eq.s32 	%p5, %r15, 0;
	@%p5 bra 	$L__BB2_6;
	shl.b64 	%rd34, %rd71, %r15;
	shr.u64 	%rd35, %rd72, 1;
	xor.b32  	%r24, %r15, 63;
	shr.u64 	%rd36, %rd35, %r24;
	or.b64  	%rd71, %rd34, %rd36;
	ld.local.u64 	%rd37, [%rd1+8];
	shl.b64 	%rd38, %rd72, %r15;
	shr.u64 	%rd39, %rd37, 1;
	shr.u64 	%rd40, %rd39, %r24;
	or.b64  	%rd72, %rd38, %rd40;
$L__BB2_6:
	and.b32  	%r25, %r1, -2147483648;
	shr.u64 	%rd41, %rd71, 62;
	cvt.u32.u64 	%r26, %rd41;
	mov.b64 	{%r27, %r28}, %rd71;
	mov.b64 	{%r29, %r30}, %rd72;
	shf.l.wrap.b32 	%r31, %r30, %r27, 2;
	shf.l.wrap.b32 	%r32, %r27, %r28, 2;
	mov.b64 	%rd42, {%r31, %r32};
	shl.b64 	%rd43, %rd72, 2;
	shr.u64 	%rd44, %rd42, 63;
	cvt.u32.u64 	%r33, %rd44;
	add.s32 	%r34, %r33, %r26;
	setp.eq.s32 	%p6, %r25, 0;
	neg.s32 	%r35, %r34;
	selp.b32 	%r46, %r34, %r35, %p6;
	setp.gt.s64 	%p7, %rd42, -1;
	mov.b64 	%rd45, 0;
	{
	.reg .u32 %r0, %r1, %r2, %r3, %a0, %a1, %a2, %a3, %b0, %b1, %b2, %b3;
	mov.b64 	{%a0,%a1}, %rd45;
	mov.b64 	{%a2,%a3}, %rd45;
	mov.b64 	{%b0,%b1}, %rd43;
	mov.b64 	{%b2,%b3}, %rd42;
	sub.cc.u32 	%r0, %a0, %b0;
	subc.cc.u32 	%r1, %a1, %b1;
	subc.cc.u32 	%r2, %a2, %b2;
	subc.u32 	%r3, %a3, %b3;
	mov.b64 	%rd46, {%r0,%r1};
	mov.b64 	%rd47, {%r2,%r3};
	}
	xor.b32  	%r36, %r25, -2147483648;
	selp.b64 	%rd73, %rd42, %rd47, %p7;
	selp.b64 	%rd14, %rd43, %rd46, %p7;
	selp.b32 	%r17, %r25, %r36, %p7;
	clz.b64 	%r37, %rd73;
	cvt.u64.u32 	%rd15, %r37;
	setp.eq.s32 	%p8, %r37, 0;
	@%p8 bra 	$L__BB2_8;
	cvt.u32.u64 	%r38, %rd15;
	and.b32  	%r39, %r38, 63;
	shl.b64 	%rd48, %rd73, %r39;
	shr.u64 	%rd49, %rd14, 1;
	not.b32 	%r40, %r38;
	and.b32  	%r41, %r40, 63;
	shr.u64 	%rd50, %rd49, %r41;
	or.b64  	%rd73, %rd48, %rd50;
$L__BB2_8:
	mov.b64 	%rd51, -3958705157555305931;
	{
	.reg .u32 %r0, %r1, %r2, %r3, %alo, %ahi, %blo, %bhi;
	mov.b64 	{%alo,%ahi}, %rd73;
	mov.b64 	{%blo,%bhi}, %rd51;
	mul.lo.u32 	%r0, %alo, %blo;
	mul.hi.u32 	%r1, %alo, %blo;
	mad.lo.cc.u32 	%r1, %alo, %bhi, %r1;
	madc.hi.u32 	%r2, %alo, %bhi, 0;
	mad.lo.cc.u32 	%r1, %ahi, %blo, %r1;
	madc.hi.cc.u32 	%r2, %ahi, %blo, %r2;
	madc.hi.u32 	%r3, %ahi, %bhi, 0;
	mad.lo.cc.u32 	%r2, %ahi, %bhi, %r2;
	addc.u32 	%r3, %r3, 0;
	mov.b64 	%rd52, {%r0,%r1};
	mov.b64 	%rd53, {%r2,%r3};
	}
	setp.gt.s64 	%p9, %rd53, 0;
	{
	.reg .u32 %r0, %r1, %r2, %r3, %a0, %a1, %a2, %a3, %b0, %b1, %b2, %b3;
	mov.b64 	{%a0,%a1}, %rd52;
	mov.b64 	{%a2,%a3}, %rd53;
	mov.b64 	{%b0,%b1}, %rd52;
	mov.b64 	{%b2,%b3}, %rd53;
	add.cc.u32 	%r0, %a0, %b0;
	addc.cc.u32 	%r1, %a1, %b1;
	addc.cc.u32 	%r2, %a2, %b2;
	addc.u32 	%r3, %a3, %b3;
	mov.b64 	%rd54, {%r0,%r1};
	mov.b64 	%rd55, {%r2,%r3};
	}
	selp.b64 	%rd56, %rd55, %rd53, %p9;
	selp.s64 	%rd57, -1, 0, %p9;
	sub.s64 	%rd58, %rd57, %rd15;
	cvt.u64.u32 	%rd59, %r17;
	shl.b64 	%rd60, %rd59, 32;
	add.s64 	%rd61, %rd56, 1;
	shr.u64 	%rd62, %rd61, 10;
	add.s64 	%rd63, %rd62, 1;
	shr.u64 	%rd64, %rd63, 1;
	shl.b64 	%rd65, %rd58, 52;
	add.s64 	%rd66, %rd65, %rd64;
	add.s64 	%rd67, %rd66, 4602678819172646912;
	or.b64  	%rd68, %rd67, %rd60;
	mov.b64 	%fd4, %rd68;
$L__BB2_9:
	st.param.f64 	[func_retval0], %fd4;
	st.param.b32 	[func_retval0+8], %r46;
	ret;

}


// ===== COMPILED SASS (sm_100) =====

	.target	sm_100

	.elftype	@"ET_EXEC"


//--------------------- .note.nv.tkinfo           --------------------------
	.section	.note.nv.tkinfo,"",@"SHT_NOTE"
	.sectionflags	@"SHF_NOTE_NV_TKINFO"
	.tkinfo
        /*0018*/ 	.word	0x00000002
        /*0030*/ 	.string	""
        /*0030*/ 	.string	"ptxas"
        /*0030*/ 	.string	"Cuda compilation tools, release 13.0, V13.0.88"
        /*0030*/ 	.string	"Build cuda_13.0.r13.0/compiler.36424714_0"
        /*0030*/ 	.string	"-arch sm_100 -m 64 "



//--------------------- .note.nv.cuinfo           --------------------------
	.section	.note.nv.cuinfo,"",@"SHT_NOTE"
	.sectionflags	@"SHF_NOTE_NV_CUINFO"
        /*0018*/ 	.short	0x0002
        /*001a*/ 	.short	0x0064
        /*001c*/ 	.short	0x0082
	.zero		2


//--------------------- .nv.info                  --------------------------
	.section	.nv.info,"",@"SHT_CUDA_INFO"
	.align	4


	//----- nvinfo : EIATTR_REGCOUNT
	.align		4
        /*0000*/ 	.byte	0x04, 0x2f
        /*0002*/ 	.short	(.L_12 - .L_11)
	.align		4
.L_11:
        /*0004*/ 	.word	index@(_Z5FFT_XPhS_S_mPfS0_S0_S0_S_S_S_mmmm)
        /*0008*/ 	.word	0x0000002e


	//----- nvinfo : EIATTR_FRAME_SIZE
	.align		4
.L_12:
        /*000c*/ 	.byte	0x04, 0x11
        /*000e*/ 	.short	(.L_14 - .L_13)
	.align		4
.L_13:
        /*0010*/ 	.word	index@($_Z5FFT_XPhS_S_mPfS0_S0_S0_S_S_S_mmmm$__internal_trig_reduction_slowpathd)
        /*0014*/ 	.word	0x00000028


	//----- nvinfo : EIATTR_FRAME_SIZE
	.align		4
.L_14:
        /*0018*/ 	.byte	0x04, 0x11
        /*001a*/ 	.short	(.L_16 - .L_15)
	.align		4
.L_15:
        /*001c*/ 	.word	index@($__internal_2_$__cuda_sm20_div_rn_f64_full)
        /*0020*/ 	.word	0x00000028


	//----- nvinfo : EIATTR_FRAME_SIZE
	.align		4
.L_16:
        /*0024*/ 	.byte	0x04, 0x11
        /*0026*/ 	.short	(.L_18 - .L_17)
	.align		4
.L_17:
        /*0028*/ 	.word	index@(_Z5FFT_XPhS_S_mPfS0_S0_S0_S_S_S_mmmm)
        /*002c*/ 	.word	0x00000028


	//----- nvinfo : EIATTR_REGCOUNT
	.align		4
.L_18:
        /*0030*/ 	.byte	0x04, 0x2f
        /*0032*/ 	.short	(.L_20 - .L_19)
	.align		4
.L_19:
        /*0034*/ 	.word	index@(_Z5FFT_YPhS_S_mPfS0_S0_S0_S_S_S_mmmm)
        /*0038*/ 	.word	0x00000028


	//----- nvinfo : EIATTR_FRAME_SIZE
	.align		4
.L_20:
        /*003c*/ 	.byte	0x04, 0x11
        /*003e*/ 	.short	(.L_22 - .L_21)
	.align		4
.L_21:
        /*0040*/ 	.word	index@($_Z5FFT_YPhS_S_mPfS0_S0_S0_S_S_S_mmmm$__internal_trig_reduction_slowpathd)
        /*0044*/ 	.word	0x00000028


	//----- nvinfo : EIATTR_FRAME_SIZE
	.align		4
.L_22:
        /*0048*/ 	.byte	0x04, 0x11
        /*004a*/ 	.short	(.L_24 - .L_23)
	.align		4
.L_23:
        /*004c*/ 	.word	index@($__internal_1_$__cuda_sm20_sqrt_rn_f32_slowpath)
        /*0050*/ 	.word	0x00000028


	//----- nvinfo : EIATTR_FRAME_SIZE
	.align		4
.L_24:
        /*0054*/ 	.byte	0x04, 0x11
        /*0056*/ 	.short	(.L_26 - .L_25)
	.align		4
.L_25:
        /*0058*/ 	.word	index@($__internal_0_$__cuda_sm20_div_rn_f64_full)
        /*005c*/ 	.word	0x00000028


	//----- nvinfo : EIATTR_FRAME_SIZE
	.align		4
.L_26:
        /*0060*/ 	.byte	0x04, 0x11
        /*0062*/ 	.short	(.L_28 - .L_27)
	.align		4
.L_27:
        /*0064*/ 	.word	index@(_Z5FFT_YPhS_S_mPfS0_S0_S0_S_S_S_mmmm)
        /*0068*/ 	.word	0x00000028


	//----- nvinfo : EIATTR_MIN_STACK_SIZE
	.align		4
.L_28:
        /*006c*/ 	.byte	0x04, 0x12
        /*006e*/ 	.short	(.L_30 - .L_29)
	.align		4
.L_29:
        /*0070*/ 	.word	index@(_Z5FFT_YPhS_S_mPfS0_S0_S0_S_S_S_mmmm)
        /*0074*/ 	.word	0x00000028


	//----- nvinfo : EIATTR_MIN_STACK_SIZE
	.align		4
.L_30:
        /*0078*/ 	.byte	0x04, 0x12
        /*007a*/ 	.short	(.L_32 - .L_31)
	.align		4
.L_31:
        /*007c*/ 	.word	index@(_Z5FFT_XPhS_S_mPfS0_S0_S0_S_S_S_mmmm)
        /*0080*/ 	.word	0x00000028
.L_32:


//--------------------- .nv.compat                --------------------------
	.section	.nv.compat,"",@"SHT_CUDA_COMPAT_INFO"
	.align	4
        /*0000*/ 	.byte	0x02, 0x09, 0x00, 0x00, 0x02, 0x02, 0x01, 0x00, 0x02, 0x05, 0x05, 0x00, 0x03, 0x07, 0x01, 0x01
        /*0010*/ 	.byte	0x02, 0x03, 0x00, 0x00, 0x02, 0x06, 0x01, 0x00, 0x04, 0x0b, 0x08, 0x00, 0x01, 0x00, 0x00, 0x00
        /*0020*/ 	.byte	0x00, 0x00, 0x00, 0x00


//--------------------- .nv.info._Z5FFT_YPhS_S_mPfS0_S0_S0_S_S_S_mmmm --------------------------
	.section	.nv.info._Z5FFT_YPhS_S_mPfS0_S0_S0_S_S_S_mmmm,"",@"SHT_CUDA_INFO"
	.sectionflags	@""
	.align	4


	//----- nvinfo : EIATTR_CUDA_API_VERSION
	.align		4
        /*0000*/ 	.byte	0x04, 0x37
        /*0002*/ 	.short	(.L_34 - .L_33)
.L_33:
        /*0004*/ 	.word	0x00000082


	//----- nvinfo : EIATTR_KPARAM_INFO
	.align		4
.L_34:
        /*0008*/ 	.byte	0x04, 0x17
        /*000a*/ 	.short	(.L_36 - .L_35)
.L_35:
        /*000c*/ 	.word	0x00000000
        /*0010*/ 	.short	0x000e
        /*0012*/ 	.short	0x0070
        /*0014*/ 	.byte	0x00, 0xf0, 0x21, 0x00


	//----- nvinfo : EIATTR_KPARAM_INFO
	.align		4
.L_36:
        /*0018*/ 	.byte	0x04, 0x17
        /*001a*/ 	.short	(.L_38 - .L_37)
.L_37:
        /*001c*/ 	.word	0x00000000
        /*0020*/ 	.short	0x000d
        /*0022*/ 	.short	0x0068
        /*0024*/ 	.byte	0x00, 0xf0, 0x21, 0x00


	//----- nvinfo : EIATTR_KPARAM_INFO
	.align		4
.L_38:
        /*0028*/ 	.byte	0x04, 0x17
        /*002a*/ 	.short	(.L_40 - .L_39)
.L_39:
        /*002c*/ 	.word	0x00000000
        /*0030*/ 	.short	0x000c
        /*0032*/ 	.short	0x0060
        /*0034*/ 	.byte	0x00, 0xf0, 0x21, 0x00


	//----- nvinfo : EIATTR_KPARAM_INFO
	.align		4
.L_40:
        /*0038*/ 	.byte	0x04, 0x17
        /*003a*/ 	.short	(.L_42 - .L_41)
.L_41:
        /*003c*/ 	.word	0x00000000
        /*0040*/ 	.short	0x000b
        /*0042*/ 	.short	0x0058
        /*0044*/ 	.byte	0x00, 0xf0, 0x21, 0x00


	//----- nvinfo : EIATTR_KPARAM_INFO
	.align		4
.L_42:
        /*0048*/ 	.byte	0x04, 0x17
        /*004a*/ 	.short	(.L_44 - .L_43)
.L_43:
        /*004c*/ 	.word	0x00000000
        /*0050*/ 	.short	0x000a
        /*0052*/ 	.short	0x0050
        /*0054*/ 	.byte	0x00, 0xf5, 0x21, 0x00


	//----- nvinfo : EIATTR_KPARAM_INFO
	.align		4
.L_44:
        /*0058*/ 	.byte	0x04, 0x17
        /*005a*/ 	.short	(.L_46 - .L_45)
.L_45:
        /*005c*/ 	.word	0x00000000
        /*0060*/ 	.short	0x0009
        /*0062*/ 	.short	0x0048
        /*0064*/ 	.byte	0x00, 0xf5, 0x21, 0x00


	//----- nvinfo : EIATTR_KPARAM_INFO
	.align		4
.L_46:
        /*0068*/ 	.byte	0x04, 0x17
        /*006a*/ 	.short	(.L_48 - .L_47)
.L_47:
        /*006c*/ 	.word	0x00000000
        /*0070*/ 	.short	0x0008
        /*0072*/ 	.short	0x0040
        /*0074*/ 	.byte	0x00, 0xf5, 0x21, 0x00


	//----- nvinfo : EIATTR_KPARAM_INFO
	.align		4
.L_48:
        /*0078*/ 	.byte	0x04, 0x17
        /*007a*/ 	.short	(.L_50 - .L_49)
.L_49:
        /*007c*/ 	.word	0x00000000
        /*0080*/ 	.short	0x0007
        /*0082*/ 	.short	0x0038
        /*0084*/ 	.byte	0x00, 0xf5, 0x21, 0x00


	//----- nvinfo : EIATTR_KPARAM_INFO
	.align		4
.L_50:
        /*0088*/ 	.byte	0x04, 0x17
        /*008a*/ 	.short	(.L_52 - .L_51)
.L_51:
        /*008c*/ 	.word	0x00000000
        /*0090*/ 	.short	0x0006
        /*0092*/ 	.short	0x0030
        /*0094*/ 	.byte	0x00, 0xf5, 0x21, 0x00


	//----- nvinfo : EIATTR_KPARAM_INFO
	.align		4
.L_52:
        /*0098*/ 	.byte	0x04, 0x17
        /*009a*/ 	.short	(.L_54 - .L_53)
.L_53:
        /*009c*/ 	.word	0x00000000
        /*00a0*/ 	.short	0x0005
        /*00a2*/ 	.short	0x0028
        /*00a4*/ 	.byte	0x00, 0xf5, 0x21, 0x00


	//----- nvinfo : EIATTR_KPARAM_INFO
	.align		4
.L_54:
        /*00a8*/ 	.byte	0x04, 0x17
        /*00aa*/ 	.short	(.L_56 - .L_55)
.L_55:
        /*00ac*/ 	.word	0x00000000
        /*00b0*/ 	.short	0x0004
        /*00b2*/ 	.short	0x0020
        /*00b4*/ 	.byte	0x00, 0xf5, 0x21, 0x00


	//----- nvinfo : EIATTR_KPARAM_INFO
	.align		4
.L_56:
        /*00b8*/ 	.byte	0x04, 0x17
        /*00ba*/ 	.short	(.L_58 - .L_57)
.L_57:
        /*00bc*/ 	.word	0x00000000
        /*00c0*/ 	.short	0x0003
        /*00c2*/ 	.short	0x0018
        /*00c4*/ 	.byte	0x00, 0xf0, 0x21, 0x00


	//----- nvinfo : EIATTR_KPARAM_INFO
	.align		4
.L_58:
        /*00c8*/ 	.byte	0x04, 0x17
        /*00ca*/ 	.short	(.L_60 - .L_59)
.L_59:
        /*00cc*/ 	.word	0x00000000
        /*00d0*/ 	.short	0x0002
        /*00d2*/ 	.short	0x0010
        /*00d4*/ 	.byte	0x00, 0xf5, 0x21, 0x00


	//----- nvinfo : EIATTR_KPARAM_INFO
	.align		4
.L_60:
        /*00d8*/ 	.byte	0x04, 0x17
        /*00da*/ 	.short	(.L_62 - .L_61)
.L_61:
        /*00dc*/ 	.word	0x00000000
        /*00e0*/ 	.short	0x0001
        /*00e2*/ 	.short	0x0008
        /*00e4*/ 	.byte	0x00, 0xf5, 0x21, 0x00


	//----- nvinfo : EIATTR_KPARAM_INFO
	.align		4
.L_62:
        /*00e8*/ 	.byte	0x04, 0x17
        /*00ea*/ 	.short	(.L_64 - .L_63)
.L_63:
        /*00ec*/ 	.word	0x00000000
        /*00f0*/ 	.short	0x0000
        /*00f2*/ 	.short	0x0000
        /*00f4*/ 	.byte	0x00, 0xf5, 0x21, 0x00


	//----- nvinfo : EIATTR_SPARSE_MMA_MASK
	.align		4
.L_64:
        /*00f8*/ 	.byte	0x03, 0x50
        /*00fa*/ 	.short	0x0000


	//----- nvinfo : EIATTR_MAXREG_COUNT
	.align		4
        /*00fc*/ 	.byte	0x03, 0x1b
        /*00fe*/ 	.short	0x00ff


	//----- nvinfo : EIATTR_MERCURY_ISA_VERSION
	.align		4
        /*0100*/ 	.byte	0x03, 0x5f
        /*0102*/ 	.short	0x0101


	//----- nvinfo : EIATTR_VRC_CTA_INIT_COUNT
	.align		4
        /*0104*/ 	.byte	0x02, 0x4a
	.zero		1
	.zero		1


	//----- nvinfo : EIATTR_EXIT_INSTR_OFFSETS
	.align		4
        /*0108*/ 	.byte	0x04, 0x1c
        /*010a*/ 	.short	(.L_66 - .L_65)


	//   ....[0]....
.L_65:
        /*010c*/ 	.word	0x00003180


	//   ....[1]....
        /*0110*/ 	.word	0x00003220


	//   ....[2]....
        /*0114*/ 	.word	0x000037f0


	//----- nvinfo : EIATTR_CRS_STACK_SIZE
	.align		4
.L_66:
        /*0118*/ 	.byte	0x04, 0x1e
        /*011a*/ 	.short	(.L_68 - .L_67)
.L_67:
        /*011c*/ 	.word	0x00000000


	//----- nvinfo : EIATTR_CBANK_PARAM_SIZE
	.align		4
.L_68:
        /*0120*/ 	.byte	0x03, 0x19
        /*0122*/ 	.short	0x0078


	//----- nvinfo : EIATTR_PARAM_CBANK
	.align		4
        /*0124*/ 	.byte	0x04, 0x0a
        /*0126*/ 	.short	(.L_70 - .L_69)
	.align		4
.L_69:
        /*0128*/ 	.word	index@(.nv.constant0._Z5FFT_YPhS_S_mPfS0_S0_S0_S_S_S_mmmm)
        /*012c*/ 	.short	0x0380
        /*012e*/ 	.short	0x0078


	//----- nvinfo : EIATTR_SW_WAR
	.align		4
.L_70:
        /*0130*/ 	.byte	0x04, 0x36
        /*0132*/ 	.short	(.L_72 - .L_71)
.L_71:
        /*0134*/ 	.word	0x00000008
.L_72:


//--------------------- .nv.info._Z5FFT_XPhS_S_mPfS0_S0_S0_S_S_S_mmmm --------------------------
	.section	.nv.info._Z5FFT_XPhS_S_mPfS0_S0_S0_S_S_S_mmmm,"",@"SHT_CUDA_INFO"
	.sectionflags	@""
	.align	4


	//----- nvinfo : EIATTR_CUDA_API_VERSION
	.align		4
        /*0000*/ 	.byte	0x04, 0x37
        /*0002*/ 	.short	(.L_74 - .L_73)
.L_73:
        /*0004*/ 	.word	0x00000082


	//----- nvinfo : EIATTR_KPARAM_INFO
	.align		4
.L_74:
        /*0008*/ 	.byte	0x04, 0x17
        /*000a*/ 	.short	(.L_76 - .L_75)
.L_75:
        /*000c*/ 	.word	0x00000000
        /*0010*/ 	.short	0x000e
        /*0012*/ 	.short	0x0070
        /*0014*/ 	.byte	0x00, 0xf0, 0x21, 0x00


	//----- nvinfo : EIATTR_KPARAM_INFO
	.align		4
.L_76:
        /*0018*/ 	.byte	0x04, 0x17
        /*001a*/ 	.short	(.L_78 - .L_77)
.L_77:
        /*001c*/ 	.word	0x00000000
        /*0020*/ 	.short	0x000d
        /*0022*/ 	.short	0x0068
        /*0024*/ 	.byte	0x00, 0xf0, 0x21, 0x00


	//----- nvinfo : EIATTR_KPARAM_INFO
	.align		4
.L_78:
        /*0028*/ 	.byte	0x04, 0x17
        /*002a*/ 	.short	(.L_80 - .L_79)
.L_79:
        /*002c*/ 	.word	0x00000000
        /*0030*/ 	.short	0x000c
        /*0032*/ 	.short	0x0060
        /*0034*/ 	.byte	0x00, 0xf0, 0x21, 0x00


	//----- nvinfo : EIATTR_KPARAM_INFO
	.align		4
.L_80:
        /*0038*/ 	.byte	0x04, 0x17
        /*003a*/ 	.short	(.L_82 - .L_81)
.L_81:
        /*003c*/ 	.word	0x00000000
        /*0040*/ 	.short	0x000b
        /*0042*/ 	.short	0x0058
        /*0044*/ 	.byte	0x00, 0xf0, 0x21, 0x00


	//----- nvinfo : EIATTR_KPARAM_INFO
	.align		4
.L_82:
        /*0048*/ 	.byte	0x04, 0x17
        /*004a*/ 	.short	(.L_84 - .L_83)
.L_83:
        /*004c*/ 	.word	0x00000000
        /*0050*/ 	.short	0x000a
        /*0052*/ 	.short	0x0050
        /*0054*/ 	.byte	0x00, 0xf5, 0x21, 0x00


	//----- nvinfo : EIATTR_KPARAM_INFO
	.align		4
.L_84:
        /*0058*/ 	.byte	0x04, 0x17
        /*005a*/ 	.short	(.L_86 - .L_85)
.L_85:
        /*005c*/ 	.word	0x00000000
        /*0060*/ 	.short	0x0009
        /*0062*/ 	.short	0x0048
        /*0064*/ 	.byte	0x00, 0xf5, 0x21, 0x00


	//----- nvinfo : EIATTR_KPARAM_INFO
	.align		4
.L_86:
        /*0068*/ 	.byte	0x04, 0x17
        /*006a*/ 	.short	(.L_88 - .L_87)
.L_87:
        /*006c*/ 	.word	0x00000000
        /*0070*/ 	.short	0x0008
        /*0072*/ 	.short	0x0040
        /*0074*/ 	.byte	0x00, 0xf5, 0x21, 0x00


	//----- nvinfo : EIATTR_KPARAM_INFO
	.align		4
.L_88:
        /*0078*/ 	.byte	0x04, 0x17
        /*007a*/ 	.short	(.L_90 - .L_89)
.L_89:
        /*007c*/ 	.word	0x00000000
        /*0080*/ 	.short	0x0007
        /*0082*/ 	.short	0x0038
        /*0084*/ 	.byte	0x00, 0xf5, 0x21, 0x00


	//----- nvinfo : EIATTR_KPARAM_INFO
	.align		4
.L_90:
        /*0088*/ 	.byte	0x04, 0x17
        /*008a*/ 	.short	(.L_92 - .L_91)
.L_91:
        /*008c*/ 	.word	0x00000000
        /*0090*/ 	.short	0x0006
        /*0092*/ 	.short	0x0030
        /*0094*/ 	.byte	0x00, 0xf5, 0x21, 0x00


	//----- nvinfo : EIATTR_KPARAM_INFO
	.align		4
.L_92:
        /*0098*/ 	.byte	0x04, 0x17
        /*009a*/ 	.short	(.L_94 - .L_93)
.L_93:
        /*009c*/ 	.word	0x00000000
        /*00a0*/ 	.short	0x0005
        /*00a2*/ 	.short	0x0028
        /*00a4*/ 	.byte	0x00, 0xf5, 0x21, 0x00


	//----- nvinfo : EIATTR_KPARAM_INFO
	.align		4
.L_94:
        /*00a8*/ 	.byte	0x04, 0x17
        /*00aa*/ 	.short	(.L_96 - .L_95)
.L_95:
        /*00ac*/ 	.word	0x00000000
        /*00b0*/ 	.short	0x0004
        /*00b2*/ 	.short	0x0020
        /*00b4*/ 	.byte	0x00, 0xf5, 0x21, 0x00


	//----- nvinfo : EIATTR_KPARAM_INFO
	.align		4
.L_96:
        /*00b8*/ 	.byte	0x04, 0x17
        /*00ba*/ 	.short	(.L_98 - .L_97)
.L_97:
        /*00bc*/ 	.word	0x00000000
        /*00c0*/ 	.short	0x0003
        /*00c2*/ 	.short	0x0018
        /*00c4*/ 	.byte	0x00, 0xf0, 0x21, 0x00


	//----- nvinfo : EIATTR_KPARAM_INFO
	.align		4
.L_98:
        /*00c8*/ 	.byte	0x04, 0x17
        /*00ca*/ 	.short	(.L_100 - .L_99)
.L_99:
        /*00cc*/ 	.word	0x00000000
        /*00d0*/ 	.short	0x0002
        /*00d2*/ 	.short	0x0010
        /*00d4*/ 	.byte	0x00, 0xf5, 0x21, 0x00


	//----- nvinfo : EIATTR_KPARAM_INFO
	.align		4
.L_100:
        /*00d8*/ 	.byte	0x04, 0x17
        /*00da*/ 	.short	(.L_102 - .L_101)
.L_101:
        /*00dc*/ 	.word	0x00000000
        /*00e0*/ 	.short	0x0001
        /*00e2*/ 	.short	0x0008
        /*00e4*/ 	.byte	0x00, 0xf5, 0x21, 0x00


	//----- nvinfo : EIATTR_KPARAM_INFO
	.align		4
.L_102:
        /*00e8*/ 	.byte	0x04, 0x17
        /*00ea*/ 	.short	(.L_104 - .L_103)
.L_103:
        /*00ec*/ 	.word	0x00000000
        /*00f0*/ 	.short	0x0000
        /*00f2*/ 	.short	0x0000
        /*00f4*/ 	.byte	0x00, 0xf5, 0x21, 0x00


	//----- nvinfo : EIATTR_SPARSE_MMA_MASK
	.align		4
.L_104:
        /*00f8*/ 	.byte	0x03, 0x50
        /*00fa*/ 	.short	0x0000


	//----- nvinfo : EIATTR_MAXREG_COUNT
	.align		4
        /*00fc*/ 	.byte	0x03, 0x1b
        /*00fe*/ 	.short	0x00ff


	//----- nvinfo : EIATTR_MERCURY_ISA_VERSION
	.align		4
        /*0100*/ 	.byte	0x03, 0x5f
        /*0102*/ 	.short	0x0101


	//----- nvinfo : EIATTR_VRC_CTA_INIT_COUNT
	.align		4
        /*0104*/ 	.byte	0x02, 0x4a
	.zero		1
	.zero		1


	//----- nvinfo : EIATTR_EXIT_INSTR_OFFSETS
	.align		4
        /*0108*/ 	.byte	0x04, 0x1c
        /*010a*/ 	.short	(.L_106 - .L_105)


	//   ....[0]....
.L_105:
        /*010c*/ 	.word	0x00004150


	//   ....[1]....
        /*0110*/ 	.word	0x00004cf0


	//   ....[2]....
        /*0114*/ 	.word	0x00005510


	//   ....[3]....
        /*0118*/ 	.word	0x00005970


	//   ....[4]....
        /*011c*/ 	.word	0x00005b80


	//----- nvinfo : EIATTR_CRS_STACK_SIZE
	.align		4
.L_106:
        /*0120*/ 	.byte	0x04, 0x1e
        /*0122*/ 	.short	(.L_108 - .L_107)
.L_107:
        /*0124*/ 	.word	0x00000000


	//----- nvinfo : EIATTR_CBANK_PARAM_SIZE
	.align		4
.L_108:
        /*0128*/ 	.byte	0x03, 0x19
        /*012a*/ 	.short	0x0078


	//----- nvinfo : EIATTR_PARAM_CBANK
	.align		4
        /*012c*/ 	.byte	0x04, 0x0a
        /*012e*/ 	.short	(.L_110 - .L_109)
	.align		4
.L_109:
        /*0130*/ 	.word	index@(.nv.constant0._Z5FFT_XPhS_S_mPfS0_S0_S0_S_S_S_mmmm)
        /*0134*/ 	.short	0x0380
        /*0136*/ 	.short	0x0078


	//----- nvinfo : EIATTR_SW_WAR
	.align		4
.L_110:
        /*0138*/ 	.byte	0x04, 0x36
        /*013a*/ 	.short	(.L_112 - .L_111)
.L_111:
        /*013c*/ 	.word	0x00000008
.L_112:


//--------------------- .nv.callgraph             --------------------------
	.section	.nv.callgraph,"",@"SHT_CUDA_CALLGRAPH"
	.align	4
	.sectionentsize	8
	.align		4
        /*0000*/ 	.word	0x00000000
	.align		4
        /*0004*/ 	.word	0xffffffff
	.align		4
        /*0008*/ 	.word	0x00000000
	.align		4
        /*000c*/ 	.word	0xfffffffe
	.align		4
        /*0010*/ 	.word	0x00000000
	.align		4
        /*0014*/ 	.word	0xfffffffd
	.align		4
        /*0018*/ 	.word	0x00000000
	.align		4
        /*001c*/ 	.word	0xfffffffc


//--------------------- .nv.constant4             --------------------------
	.section	.nv.constant4,"a",@progbits
	.align	8
	.align		8
.nv.constant4:
        /*0000*/ 	.dword	precalc_xorwow_matrix
	.align		8
        /*0008*/ 	.dword	precalc_xorwow_offset_matrix
	.align		8
        /*0010*/ 	.dword	mrg32k3aM1
	.align		8
        /*0018*/ 	.dword	mrg32k3aM2
	.align		8
        /*0020*/ 	.dword	mrg32k3aM1SubSeq
	.align		8
        /*0028*/ 	.dword	mrg32k3aM2SubSeq
	.align		8
        /*0030*/ 	.dword	mrg32k3aM1Seq
	.align		8
        /*0038*/ 	.dword	mrg32k3aM2Seq
	.align		8
        /*0040*/ 	.dword	__cudart_i2opi_d
	.align		8
        /*0048*/ 	.dword	__cudart_sin_cos_coeffs


//--------------------- .nv.constant3             --------------------------
	.section	.nv.constant3,"a",@progbits
	.align	8
.nv.constant3:
	.type		__cr_lgamma_table,@object
	.size		__cr_lgamma_table,(.L_8 - __cr_lgamma_table)
__cr_lgamma_table:
        /*0000*/ 	.byte	0x00, 0x00, 0x00, 0x00, 0x00, 0x00, 0x00, 0x00, 0x00, 0x00, 0x00, 0x00, 0x00, 0x00, 0x00, 0x00
        /*0010*/ 	.byte	0xef, 0x39, 0xfa, 0xfe, 0x42, 0x2e, 0xe6, 0x3f, 0x02, 0x20, 0x2a, 0xfa, 0x0b, 0xab, 0xfc, 0x3f
        /*0020*/ 	.byte	0xf9, 0x2c, 0x92, 0x7c, 0xa7, 0x6c, 0x09, 0x40, 0xc9, 0x79, 0x44, 0x3c, 0x64, 0x26, 0x13, 0x40
        /*0030*/ 	.byte	0xca, 0x01, 0xcf, 0x3a, 0x27, 0x51, 0x1a, 0x40, 0x30, 0xcc, 0x2d, 0xf3, 0xe1, 0x0c, 0x21, 0x40
        /*0040*/ 	.byte	0x0d, 0xb7, 0xfc, 0x82, 0x8e, 0x35, 0x25, 0x40
.L_8:


//--------------------- .text._Z5FFT_YPhS_S_mPfS0_S0_S0_S_S_S_mmmm --------------------------
	.section	.text._Z5FFT_YPhS_S_mPfS0_S0_S0_S_S_S_mmmm,"ax",@progbits
	.align	128
        .global         _Z5FFT_YPhS_S_mPfS0_S0_S0_S_S_S_mmmm
        .type           _Z5FFT_YPhS_S_mPfS0_S0_S0_S_S_S_mmmm,@function
        .size           _Z5FFT_YPhS_S_mPfS0_S0_S0_S_S_S_mmmm,(.L_x_100 - _Z5FFT_YPhS_S_mPfS0_S0_S0_S_S_S_mmmm)
        .other          _Z5FFT_YPhS_S_mPfS0_S0_S0_S_S_S_mmmm,@"STO_CUDA_ENTRY STV_DEFAULT"
_Z5FFT_YPhS_S_mPfS0_S0_S0_S_S_S_mmmm:
.text._Z5FFT_YPhS_S_mPfS0_S0_S0_S_S_S_mmmm:
[----:B------:R-:W0:Y:S01]  /*0000*/  LDC R1, c[0x0][0x37c] ;  /* 0x0000df00ff017b82 */ /* 0x000e220000000800 */
[----:B------:R-:W1:Y:S01]  /*0010*/  S2R R25, SR_TID.X ;  /* 0x0000000000197919 */ /* 0x000e620000002100 */
[----:B------:R-:W2:Y:S06]  /*0020*/  LDCU UR4, c[0x0][0x3f0] ;  /* 0x00007e00ff0477ac */ /* 0x000eac0008000800 */
[----:B------:R-:W1:Y:S01]  /*0030*/  S2UR UR5, SR_CTAID.X ;  /* 0x00000000000579c3 */ /* 0x000e620000002500 */
[----:B0-----:R-:W-:Y:S01]  /*0040*/  VIADD R1, R1, 0xffffffd8 ;  /* 0xffffffd801017836 */ /* 0x001fe20000000000 */
[----:B------:R-:W0:Y:S06]  /*0050*/  LDCU.64 UR10, c[0x0][0x358] ;  /* 0x00006b00ff0a77ac */ /* 0x000e2c0008000a00 */
[----:B------:R-:W1:Y:S01]  /*0060*/  LDC R0, c[0x0][0x360] ;  /* 0x0000d800ff007b82 */ /* 0x000e620000000800 */
[----:B--2---:R-:W-:Y:S01]  /*0070*/  UISETP.GE.AND UP0, UPT, UR4, 0x1, UPT ;  /* 0x000000010400788c */ /* 0x004fe2000bf06270 */
[----:B-1----:R-:W-:-:S08]  /*0080*/  IMAD R25, R0, UR5, R25 ;  /* 0x0000000500197c24 */ /* 0x002fd0000f8e0219 */
[----:B0-----:R-:W-:Y:S05]  /*0090*/  BRA.U !UP0, `(.L_x_0) ;  /* 0x0000001108487547 */ /* 0x001fea000b800000 */
[----:B------:R-:W-:-:S09]  /*00a0*/  USHF.R.U32.HI UR4, URZ, 0x1, UR4 ;  /* 0x00000001ff047899 */ /* 0x000fd20008011604 */
[----:B------:R-:W0:Y:S02]  /*00b0*/  FLO.U32 R0, UR4 ;  /* 0x0000000400007d00 */ /* 0x000e2400080e0000 */
[----:B0-----:R-:W-:Y:S01]  /*00c0*/  IADD3 R10, PT, PT, -R0, 0x1f, RZ ;  /* 0x0000001f000a7810 */ /* 0x001fe20007ffe1ff */
[----:B------:R-:W-:-:S03]  /*00d0*/  IMAD.MOV.U32 R0, RZ, RZ, RZ ;  /* 0x000000ffff007224 */ /* 0x000fc600078e00ff */
[----:B------:R-:W-:-:S07]  /*00e0*/  IADD3 R10, PT, PT, -R10, 0x20, RZ ;  /* 0x000000200a0a7810 */ /* 0x000fce0007ffe1ff */
.L_x_6:
[----:B------:R-:W-:Y:S01]  /*00f0*/  ISETP.GE.U32.AND P0, PT, R10, 0x1, PT ;  /* 0x000000010a00780c */ /* 0x000fe20003f06070 */
[----:B------:R-:W-:-:S12]  /*0100*/  IMAD.MOV.U32 R4, RZ, RZ, RZ ;  /* 0x000000ffff047224 */ /* 0x000fd800078e00ff */
[----:B0-----:R-:W-:Y:S05]  /*0110*/  @!P0 BRA `(.L_x_1) ;  /* 0x0000000400488947 */ /* 0x001fea0003800000 */
[----:B------:R-:W-:Y:S01]  /*0120*/  IMAD.MOV.U32 R3, RZ, RZ, 0x1 ;  /* 0x00000001ff037424 */ /* 0x000fe200078e00ff */
[----:B------:R-:W-:-:S04]  /*0130*/  PLOP3.LUT P0, PT, PT, PT, PT, 0x80, 0x8 ;  /* 0x000000000008781c */ /* 0x000fc80003f0f070 */
[----:B------:R-:W-:-:S13]  /*0140*/  ISETP.GE.U32.AND P1, PT, R3, R10, PT ;  /* 0x0000000a0300720c */ /* 0x000fda0003f26070 */
[----:B------:R-:W-:Y:S05]  /*0150*/  @!P1 BRA `(.L_x_2) ;  /* 0x0000000000209947 */ /* 0x000fea0003800000 */
[----:B------:R-:W-:Y:S01]  /*0160*/  IMAD.IADD R3, R10, 0x1, -R3 ;  /* 0x000000010a037824 */ /* 0x000fe200078e0a03 */
[----:B------:R-:W-:-:S04]  /*0170*/  PLOP3.LUT P0, PT, PT, PT, PT, 0x8, 0x80 ;  /* 0x000000000080781c */ /* 0x000fc80003f0e170 */
[----:B------:R-:W-:-:S04]  /*0180*/  SHF.R.U32.HI R3, RZ, R3, R0 ;  /* 0x00000003ff037219 */ /* 0x000fc80000011600 */
[----:B------:R-:W-:-:S04]  /*0190*/  LOP3.LUT R3, R3, 0x1, RZ, 0xc0, !PT ;  /* 0x0000000103037812 */ /* 0x000fc800078ec0ff */
[----:B------:R-:W-:Y:S01]  /*01a0*/  ISETP.NE.U32.AND P1, PT, R3, 0x1, PT ;  /* 0x000000010300780c */ /* 0x000fe20003f25070 */
[----:B------:R-:W-:-:S03]  /*01b0*/  IMAD.MOV.U32 R3, RZ, RZ, 0x2 ;  /* 0x00000002ff037424 */ /* 0x000fc600078e00ff */
[----:B------:R-:W-:-:S04]  /*01c0*/  SEL R5, RZ, 0x1, P1 ;  /* 0x00000001ff057807 */ /* 0x000fc80000800000 */
[----:B------:R-:W-:-:S07]  /*01d0*/  LOP3.LUT R4, R5, R4, RZ, 0xfc, !PT ;  /* 0x0000000405047212 */ /* 0x000fce00078efcff */
.L_x_2:
[C---:B------:R-:W-:Y:S01]  /*01e0*/  IMAD.IADD R2, R10.reuse, 0x1, -R3 ;  /* 0x000000010a027824 */ /* 0x040fe200078e0a03 */
[----:B------:R-:W-:-:S04]  /*01f0*/  ISETP.GT.U32.AND P1, PT, R10, R3, PT ;  /* 0x000000030a00720c */ /* 0x000fc80003f24070 */
[----:B------:R-:W-:-:S13]  /*0200*/  ISETP.LE.U32.OR P1, PT, R2, 0x2, !P1 ;  /* 0x000000020200780c */ /* 0x000fda0004f23470 */
[----:B------:R-:W-:Y:S05]  /*0210*/  @P1 BRA `(.L_x_3) ;  /* 0x00000000008c1947 */ /* 0x000fea0003800000 */
[----:B------:R-:W-:Y:S01]  /*0220*/  PLOP3.LUT P0, PT, PT, PT, PT, 0x8, 0x80 ;  /* 0x000000000080781c */ /* 0x000fe20003f0e170 */
[----:B------:R-:W-:-:S12]  /*0230*/  VIADD R12, R10, 0xfffffffe ;  /* 0xfffffffe0a0c7836 */ /* 0x000fd80000000000 */
.L_x_4:
[C-C-:B------:R-:W-:Y:S01]  /*0240*/  IMAD.IADD R5, R10.reuse, 0x1, -R3.reuse ;  /* 0x000000010a057824 */ /* 0x140fe200078e0a03 */
[C---:B------:R-:W-:Y:S01]  /*0250*/  IADD3 R11, PT, PT, R10.reuse, -0x3, -R3 ;  /* 0xfffffffd0a0b7810 */ /* 0x040fe20007ffe803 */
[C---:B------:R-:W-:Y:S02]  /*0260*/  VIADD R7, R3.reuse, 0x1 ;  /* 0x0000000103077836 */ /* 0x040fe40000000000 */
[----:B------:R-:W-:Y:S01]  /*0270*/  VIADD R2, R3, 0xffffffff ;  /* 0xffffffff03027836 */ /* 0x000fe20000000000 */
[--C-:B------:R-:W-:Y:S01]  /*0280*/  SHF.R.U32.HI R5, RZ, R5, R0.reuse ;  /* 0x00000005ff057219 */ /* 0x100fe20000011600 */
[----:B------:R-:W-:Y:S01]  /*0290*/  IMAD.IADD R9, R10, 0x1, -R7 ;  /* 0x000000010a097824 */ /* 0x000fe200078e0a07 */
[--C-:B------:R-:W-:Y:S01]  /*02a0*/  SHF.R.U32.HI R11, RZ, R11, R0.reuse ;  /* 0x0000000bff0b7219 */ /* 0x100fe20000011600 */
[----:B------:R-:W-:Y:S01]  /*02b0*/  IMAD.MOV.U32 R6, RZ, RZ, 0x1 ;  /* 0x00000001ff067424 */ /* 0x000fe200078e00ff */
[----:B------:R-:W-:Y:S02]  /*02c0*/  LOP3.LUT R5, R5, 0x1, RZ, 0xc0, !PT ;  /* 0x0000000105057812 */ /* 0x000fe400078ec0ff */
[----:B------:R-:W-:-:S02]  /*02d0*/  SHF.R.U32.HI R9, RZ, R9, R0 ;  /* 0x00000009ff097219 */ /* 0x000fc40000011600 */
[----:B------:R-:W-:Y:S01]  /*02e0*/  ISETP.NE.U32.AND P1, PT, R5, 0x1, PT ;  /* 0x000000010500780c */ /* 0x000fe20003f25070 */
[----:B------:R-:W-:Y:S01]  /*02f0*/  VIADD R5, R3, 0x2 ;  /* 0x0000000203057836 */ /* 0x000fe20000000000 */
[----:B------:R-:W-:Y:S02]  /*0300*/  LOP3.LUT R9, R9, 0x1, RZ, 0xc0, !PT ;  /* 0x0000000109097812 */ /* 0x000fe400078ec0ff */
[----:B------:R-:W-:Y:S02]  /*0310*/  SHF.L.U32 R2, R6, R2, RZ ;  /* 0x0000000206027219 */ /* 0x000fe400000006ff */
[----:B------:R-:W-:Y:S01]  /*0320*/  ISETP.NE.U32.AND P2, PT, R9, 0x1, PT ;  /* 0x000000010900780c */ /* 0x000fe20003f45070 */
[----:B------:R-:W-:Y:S01]  /*0330*/  IMAD.IADD R9, R10, 0x1, -R5 ;  /* 0x000000010a097824 */ /* 0x000fe200078e0a05 */
[C---:B------:R-:W-:Y:S02]  /*0340*/  SHF.L.U32 R7, R6.reuse, R7, RZ ;  /* 0x0000000706077219 */ /* 0x040fe400000006ff */
[----:B------:R-:W-:-:S02]  /*0350*/  SHF.L.U32 R8, R6, R5, RZ ;  /* 0x0000000506087219 */ /* 0x000fc400000006ff */
[----:B------:R-:W-:Y:S01]  /*0360*/  SHF.L.U32 R6, R6, R3, RZ ;  /* 0x0000000306067219 */ /* 0x000fe200000006ff */
[----:B------:R-:W-:Y:S01]  /*0370*/  VIADD R3, R3, 0x4 ;  /* 0x0000000403037836 */ /* 0x000fe20000000000 */
[----:B------:R-:W-:Y:S02]  /*0380*/  SHF.R.U32.HI R9, RZ, R9, R0 ;  /* 0x00000009ff097219 */ /* 0x000fe40000011600 */
[----:B------:R-:W-:Y:S02]  /*0390*/  LOP3.LUT R11, R11, 0x1, RZ, 0xc0, !PT ;  /* 0x000000010b0b7812 */ /* 0x000fe400078ec0ff */
[----:B------:R-:W-:Y:S02]  /*03a0*/  ISETP.GE.U32.AND P3, PT, R3, R12, PT ;  /* 0x0000000c0300720c */ /* 0x000fe40003f66070 */
[----:B------:R-:W-:Y:S02]  /*03b0*/  LOP3.LUT R9, R9, 0x1, RZ, 0xc0, !PT ;  /* 0x0000000109097812 */ /* 0x000fe400078ec0ff */
[----:B------:R-:W-:-:S02]  /*03c0*/  SEL R5, R2, RZ, !P1 ;  /* 0x000000ff02057207 */ /* 0x000fc40004800000 */
[----:B------:R-:W-:Y:S02]  /*03d0*/  SEL R6, R6, RZ, !P2 ;  /* 0x000000ff06067207 */ /* 0x000fe40005000000 */
[----:B------:R-:W-:Y:S02]  /*03e0*/  ISETP.NE.U32.AND P2, PT, R11, 0x1, PT ;  /* 0x000000010b00780c */ /* 0x000fe40003f45070 */
[----:B------:R-:W-:Y:S02]  /*03f0*/  ISETP.NE.U32.AND P1, PT, R9, 0x1, PT ;  /* 0x000000010900780c */ /* 0x000fe40003f25070 */
[----:B------:R-:W-:Y:S02]  /*0400*/  LOP3.LUT R4, R6, R5, R4, 0xfe, !PT ;  /* 0x0000000506047212 */ /* 0x000fe400078efe04 */
[----:B------:R-:W-:Y:S02]  /*0410*/  SEL R8, R8, RZ, !P2 ;  /* 0x000000ff08087207 */ /* 0x000fe40005000000 */
[----:B------:R-:W-:-:S04]  /*0420*/  SEL R7, R7, RZ, !P1 ;  /* 0x000000ff07077207 */ /* 0x000fc80004800000 */
[----:B------:R-:W-:Y:S01]  /*0430*/  LOP3.LUT R4, R8, R7, R4, 0xfe, !PT ;  /* 0x0000000708047212 */ /* 0x000fe200078efe04 */
[----:B------:R-:W-:Y:S06]  /*0440*/  @!P3 BRA `(.L_x_4) ;  /* 0xfffffffc007cb947 */ /* 0x000fec000383ffff */
.L_x_3:
[C---:B------:R-:W-:Y:S01]  /*0450*/  IMAD.IADD R7, R10.reuse, 0x1, -R3 ;  /* 0x000000010a077824 */ /* 0x040fe200078e0a03 */
[----:B------:R-:W-:-:S04]  /*0460*/  ISETP.GT.U32.AND P1, PT, R10, R3, PT ;  /* 0x000000030a00720c */ /* 0x000fc80003f24070 */
[----:B------:R-:W-:-:S13]  /*0470*/  ISETP.LE.U32.OR P1, PT, R7, RZ, !P1 ;  /* 0x000000ff0700720c */ /* 0x000fda0004f23470 */
[----:B------:R-:W-:Y:S05]  /*0480*/  @P1 BRA `(.L_x_5) ;  /* 0x0000000000401947 */ /* 0x000fea0003800000 */
[----:B------:R-:W-:Y:S01]  /*0490*/  IADD3 R5, PT, PT, R10, -0x1, -R3 ;  /* 0xffffffff0a057810 */ /* 0x000fe20007ffe803 */
[----:B------:R-:W-:Y:S01]  /*04a0*/  VIADD R2, R3, 0xffffffff ;  /* 0xffffffff03027836 */ /* 0x000fe20000000000 */
[--C-:B------:R-:W-:Y:S01]  /*04b0*/  SHF.R.U32.HI R7, RZ, R7, R0.reuse ;  /* 0x00000007ff077219 */ /* 0x100fe20000011600 */
[----:B------:R-:W-:Y:S01]  /*04c0*/  IMAD.MOV.U32 R6, RZ, RZ, 0x1 ;  /* 0x00000001ff067424 */ /* 0x000fe200078e00ff */
[----:B------:R-:W-:Y:S02]  /*04d0*/  SHF.R.U32.HI R5, RZ, R5, R0 ;  /* 0x00000005ff057219 */ /* 0x000fe40000011600 */
[----:B------:R-:W-:Y:S02]  /*04e0*/  LOP3.LUT R7, R7, 0x1, RZ, 0xc0, !PT ;  /* 0x0000000107077812 */ /* 0x000fe400078ec0ff */
[----:B------:R-:W-:Y:S02]  /*04f0*/  LOP3.LUT R5, R5, 0x1, RZ, 0xc0, !PT ;  /* 0x0000000105057812 */ /* 0x000fe400078ec0ff */
[----:B------:R-:W-:-:S02]  /*0500*/  SHF.L.U32 R2, R6, R2, RZ ;  /* 0x0000000206027219 */ /* 0x000fc400000006ff */
[----:B------:R-:W-:Y:S02]  /*0510*/  ISETP.NE.U32.AND P2, PT, R7, 0x1, PT ;  /* 0x000000010700780c */ /* 0x000fe40003f45070 */
[----:B------:R-:W-:Y:S02]  /*0520*/  ISETP.NE.U32.AND P1, PT, R5, 0x1, PT ;  /* 0x000000010500780c */ /* 0x000fe40003f25070 */
[----:B------:R-:W-:Y:S01]  /*0530*/  SHF.L.U32 R6, R6, R3, RZ ;  /* 0x0000000306067219 */ /* 0x000fe200000006ff */
[----:B------:R-:W-:Y:S01]  /*0540*/  VIADD R3, R3, 0x2 ;  /* 0x0000000203037836 */ /* 0x000fe20000000000 */
[----:B------:R-:W-:Y:S02]  /*0550*/  SEL R5, R2, RZ, !P2 ;  /* 0x000000ff02057207 */ /* 0x000fe40005000000 */
[----:B------:R-:W-:Y:S02]  /*0560*/  SEL R6, R6, RZ, !P1 ;  /* 0x000000ff06067207 */ /* 0x000fe40004800000 */
[----:B------:R-:W-:-:S02]  /*0570*/  PLOP3.LUT P0, PT, PT, PT, PT, 0x8, 0x80 ;  /* 0x000000000080781c */ /* 0x000fc40003f0e170 */
[----:B------:R-:W-:-:S11]  /*0580*/  LOP3.LUT R4, R6, R5, R4, 0xfe, !PT ;  /* 0x0000000506047212 */ /* 0x000fd600078efe04 */
.L_x_5:
[----:B------:R-:W-:-:S13]  /*0590*/  ISETP.GT.U32.AND P1, PT, R3, R10, PT ;  /* 0x0000000a0300720c */ /* 0x000fda0003f24070 */
[----:B------:R-:W-:Y:S05]  /*05a0*/  @!P0 BRA P1, `(.L_x_1) ;  /* 0x0000000000248947 */ /* 0x000fea0000800000 */
[----:B------:R-:W-:Y:S02]  /*05b0*/  IMAD.IADD R5, R10, 0x1, -R3 ;  /* 0x000000010a057824 */ /* 0x000fe400078e0a03 */
[----:B------:R-:W-:Y:S02]  /*05c0*/  VIADD R3, R3, 0xffffffff ;  /* 0xffffffff03037836 */ /* 0x000fe40000000000 */
[----:B------:R-:W-:Y:S01]  /*05d0*/  IMAD.MOV.U32 R2, RZ, RZ, 0x1 ;  /* 0x00000001ff027424 */ /* 0x000fe200078e00ff */
[----:B------:R-:W-:-:S04]  /*05e0*/  SHF.R.U32.HI R5, RZ, R5, R0 ;  /* 0x00000005ff057219 */ /* 0x000fc80000011600 */
[----:B------:R-:W-:Y:S02]  /*05f0*/  LOP3.LUT R5, R5, 0x1, RZ, 0xc0, !PT ;  /* 0x0000000105057812 */ /* 0x000fe400078ec0ff */
[----:B------:R-:W-:Y:S02]  /*0600*/  SHF.L.U32 R3, R2, R3, RZ ;  /* 0x0000000302037219 */ /* 0x000fe400000006ff */
[----:B------:R-:W-:-:S04]  /*0610*/  ISETP.NE.U32.AND P0, PT, R5, 0x1, PT ;  /* 0x000000010500780c */ /* 0x000fc80003f05070 */
[----:B------:R-:W-:-:S04]  /*0620*/  SEL R3, R3, RZ, !P0 ;  /* 0x000000ff03037207 */ /* 0x000fc80004000000 */
[----:B------:R-:W-:-:S07]  /*0630*/  LOP3.LUT R4, R3, R4, RZ, 0xfc, !PT ;  /* 0x0000000403047212 */ /* 0x000fce00078efcff */
.L_x_1:
[----:B------:R-:W0:Y:S01]  /*0640*/  LDC.64 R2, c[0x0][0x3a0] ;  /* 0x0000e800ff027b82 */ /* 0x000e220000000a00 */
[----:B------:R-:W1:Y:S01]  /*0650*/  LDCU UR7, c[0x0][0x3e8] ;  /* 0x00007d00ff0777ac */ /* 0x000e620008000800 */
[----:B------:R-:W2:Y:S06]  /*0660*/  LDCU UR5, c[0x0][0x3f0] ;  /* 0x00007e00ff0577ac */ /* 0x000eac0008000800 */
[----:B------:R-:W3:Y:S08]  /*0670*/  LDC.64 R6, c[0x0][0x3a8] ;  /* 0x0000ea00ff067b82 */ /* 0x000ef00000000a00 */
[----:B------:R-:W4:Y:S01]  /*0680*/  LDC.64 R8, c[0x0][0x3b8] ;  /* 0x0000ee00ff087b82 */ /* 0x000f220000000a00 */
[----:B-1----:R-:W-:-:S04]  /*0690*/  IMAD R17, R25, UR7, R4 ;  /* 0x0000000719117c24 */ /* 0x002fc8000f8e0204 */
[----:B0-----:R-:W-:-:S03]  /*06a0*/  IMAD.WIDE R12, R17, 0x4, R2 ;  /* 0x00000004110c7825 */ /* 0x001fc600078e0202 */
[----:B------:R-:W0:Y:S03]  /*06b0*/  LDC.64 R4, c[0x0][0x3b0] ;  /* 0x0000ec00ff047b82 */ /* 0x000e260000000a00 */
[----:B------:R-:W5:Y:S01]  /*06c0*/  LDG.E R13, desc[UR10][R12.64] ;  /* 0x0000000a0c0d7981 */ /* 0x000f62000c1e1900 */
[----:B------:R-:W-:Y:S02]  /*06d0*/  IMAD R19, R25, UR7, R0 ;  /* 0x0000000719137c24 */ /* 0x000fe4000f8e0200 */
[----:B---3--:R-:W-:-:S04]  /*06e0*/  IMAD.WIDE R16, R17, 0x4, R6 ;  /* 0x0000000411107825 */ /* 0x008fc800078e0206 */
[----:B0-----:R-:W-:-:S05]  /*06f0*/  IMAD.WIDE R14, R19, 0x4, R4 ;  /* 0x00000004130e7825 */ /* 0x001fca00078e0204 */
[----:B-----5:R0:W-:Y:S04]  /*0700*/  STG.E desc[UR10][R14.64], R13 ;  /* 0x0000000d0e007986 */ /* 0x0201e8000c10190a */
[----:B------:R-:W3:Y:S01]  /*0710*/  LDG.E R17, desc[UR10][R16.64] ;  /* 0x0000000a10117981 */ /* 0x000ee2000c1e1900 */
[----:B----4-:R-:W-:-:S04]  /*0720*/  IMAD.WIDE R18, R19, 0x4, R8 ;  /* 0x0000000413127825 */ /* 0x010fc800078e0208 */
[----:B------:R-:W-:-:S05]  /*0730*/  VIADD R0, R0, 0x1 ;  /* 0x0000000100007836 */ /* 0x000fca0000000000 */
[----:B--2---:R-:W-:Y:S01]  /*0740*/  ISETP.NE.AND P0, PT, R0, UR5, PT ;  /* 0x0000000500007c0c */ /* 0x004fe2000bf05270 */
[----:B---3--:R0:W-:-:S12]  /*0750*/  STG.E desc[UR10][R18.64], R17 ;  /* 0x0000001112007986 */ /* 0x0081d8000c10190a */
[----:B------:R-:W-:Y:S05]  /*0760*/  @P0 BRA `(.L_x_6) ;  /* 0xfffffff800600947 */ /* 0x000fea000383ffff */
[----:B------:R-:W-:Y:S01]  /*0770*/  UISETP.GE.U32.AND UP0, UPT, UR5, 0x10, UPT ;  /* 0x000000100500788c */ /* 0x000fe2000bf06070 */
[----:B------:R-:W-:Y:S01]  /*0780*/  IMAD.MOV.U32 R0, RZ, RZ, RZ ;  /* 0x000000ffff007224 */ /* 0x000fe200078e00ff */
[----:B------:R-:W-:-:S04]  /*0790*/  ULOP3.LUT UR4, UR5, 0xf, URZ, 0xc0, !UPT ;  /* 0x0000000f05047892 */ /* 0x000fc8000f8ec0ff */
[----:B------:R-:W-:-:S03]  /*07a0*/  UISETP.NE.AND UP1, UPT, UR4, URZ, UPT ;  /* 0x000000ff0400728c */ /* 0x000fc6000bf25270 */
[----:B------:R-:W-:Y:S08]  /*07b0*/  BRA.U !UP0, `(.L_x_7) ;  /* 0x00000005082c7547 */ /* 0x000ff0000b800000 */
[----:B------:R-:W-:Y:S01]  /*07c0*/  ULOP3.LUT UR6, UR5, 0x7ffffff0, URZ, 0xc0, !UPT ;  /* 0x7ffffff005067892 */ /* 0x000fe2000f8ec0ff */
[----:B0-----:R-:W-:-:S05]  /*07d0*/  IMAD.MOV.U32 R18, RZ, RZ, RZ ;  /* 0x000000ffff127224 */ /* 0x001fca00078e00ff */
[----:B------:R-:W-:-:S07]  /*07e0*/  IMAD.U32 R0, RZ, RZ, UR6 ;  /* 0x00000006ff007e24 */ /* 0x000fce000f8e00ff */
.L_x_8:
[----:B--2---:R-:W-:-:S04]  /*07f0*/  IMAD R17, R25, UR7, R18 ;  /* 0x0000000719117c24 */ /* 0x004fc8000f8e0212 */
[----:B------:R-:W-:-:S05]  /*0800*/  IMAD.WIDE R14, R17, 0x4, R4 ;  /* 0x00000004110e7825 */ /* 0x000fca00078e0204 */
[----:B------:R-:W2:Y:S01]  /*0810*/  LDG.E R19, desc[UR10][R14.64] ;  /* 0x0000000a0e137981 */ /* 0x000ea2000c1e1900 */
[----:B------:R-:W-:-:S04]  /*0820*/  IMAD.WIDE R12, R17, 0x4, R2 ;  /* 0x00000004110c7825 */ /* 0x000fc800078e0202 */
[C---:B------:R-:W-:Y:S01]  /*0830*/  IMAD.WIDE R10, R17.reuse, 0x4, R8 ;  /* 0x00000004110a7825 */ /* 0x040fe200078e0208 */
[----:B--2---:R0:W-:Y:S04]  /*0840*/  STG.E desc[UR10][R12.64], R19 ;  /* 0x000000130c007986 */ /* 0x0041e8000c10190a */
[----:B------:R-:W2:Y:S01]  /*0850*/  LDG.E R21, desc[UR10][R10.64] ;  /* 0x0000000a0a157981 */ /* 0x000ea2000c1e1900 */
[----:B------:R-:W-:-:S05]  /*0860*/  IMAD.WIDE R16, R17, 0x4, R6 ;  /* 0x0000000411107825 */ /* 0x000fca00078e0206 */
[----:B--2---:R1:W-:Y:S04]  /*0870*/  STG.E desc[UR10][R16.64], R21 ;  /* 0x0000001510007986 */ /* 0x0043e8000c10190a */
[----:B------:R-:W2:Y:S04]  /*0880*/  LDG.E R23, desc[UR10][R14.64+0x4] ;  /* 0x0000040a0e177981 */ /* 0x000ea8000c1e1900 */
[----:B--2---:R2:W-:Y:S04]  /*0890*/  STG.E desc[UR10][R12.64+0x4], R23 ;  /* 0x000004170c007986 */ /* 0x0045e8000c10190a */
[----:B------:R-:W3:Y:S04]  /*08a0*/  LDG.E R27, desc[UR10][R10.64+0x4] ;  /* 0x0000040a0a1b7981 */ /* 0x000ee8000c1e1900 */
[----:B---3--:R3:W-:Y:S04]  /*08b0*/  STG.E desc[UR10][R16.64+0x4], R27 ;  /* 0x0000041b10007986 */ /* 0x0087e8000c10190a */
[----:B------:R-:W4:Y:S04]  /*08c0*/  LDG.E R29, desc[UR10][R14.64+0x8] ;  /* 0x0000080a0e1d7981 */ /* 0x000f28000c1e1900 */
[----:B----4-:R4:W-:Y:S04]  /*08d0*/  STG.E desc[UR10][R12.64+0x8], R29 ;  /* 0x0000081d0c007986 */ /* 0x0109e8000c10190a */
[----:B------:R-:W5:Y:S04]  /*08e0*/  LDG.E R31, desc[UR10][R10.64+0x8] ;  /* 0x0000080a0a1f7981 */ /* 0x000f68000c1e1900 */
[----:B-----5:R5:W-:Y:S04]  /*08f0*/  STG.E desc[UR10][R16.64+0x8], R31 ;  /* 0x0000081f10007986 */ /* 0x020be8000c10190a */
[----:B0-----:R-:W2:Y:S04]  /*0900*/  LDG.E R19, desc[UR10][R14.64+0xc] ;  /* 0x00000c0a0e137981 */ /* 0x001ea8000c1e1900 */
[----:B--2---:R0:W-:Y:S04]  /*0910*/  STG.E desc[UR10][R12.64+0xc], R19 ;  /* 0x00000c130c007986 */ /* 0x0041e8000c10190a */
[----:B-1----:R-:W2:Y:S04]  /*0920*/  LDG.E R21, desc[UR10][R10.64+0xc] ;  /* 0x00000c0a0a157981 */ /* 0x002ea8000c1e1900 */
[----:B--2---:R1:W-:Y:S04]  /*0930*/  STG.E desc[UR10][R16.64+0xc], R21 ;  /* 0x00000c1510007986 */ /* 0x0043e8000c10190a */
[----:B------:R-:W2:Y:S04]  /*0940*/  LDG.E R23, desc[UR10][R14.64+0x10] ;  /* 0x0000100a0e177981 */ /* 0x000ea8000c1e1900 */
[----:B--2---:R2:W-:Y:S04]  /*0950*/  STG.E desc[UR10][R12.64+0x10], R23 ;  /* 0x000010170c007986 */ /* 0x0045e8000c10190a */
[----:B---3--:R-:W3:Y:S04]  /*0960*/  LDG.E R27, desc[UR10][R10.64+0x10] ;  /* 0x0000100a0a1b7981 */ /* 0x008ee8000c1e1900 */
[----:B---3--:R3:W-:Y:S04]  /*0970*/  STG.E desc[UR10][R16.64+0x10], R27 ;  /* 0x0000101b10007986 */ /* 0x0087e8000c10190a */
[----:B----4-:R-:W4:Y:S04]  /*0980*/  LDG.E R29, desc[UR10][R14.64+0x14] ;  /* 0x0000140a0e1d7981 */ /* 0x010f28000c1e1900 */
[----:B----4-:R4:W-:Y:S04]  /*0990*/  STG.E desc[UR10][R12.64+0x14], R29 ;  /* 0x0000141d0c007986 */ /* 0x0109e8000c10190a */
[----:B-----5:R-:W5:Y:S04]  /*09a0*/  LDG.E R31, desc[UR10][R10.64+0x14] ;  /* 0x0000140a0a1f7981 */ /* 0x020f68000c1e1900 */
        /* <DEDUP_REMOVED lines=33> */
[----:B----4-:R-:W3:Y:S04]  /*0bc0*/  LDG.E R29, desc[UR10][R14.64+0x38] ;  /* 0x0000380a0e1d7981 */ /* 0x010ee8000c1e1900 */
[----:B---3--:R2:W-:Y:S04]  /*0bd0*/  STG.E desc[UR10][R12.64+0x38], R29 ;  /* 0x0000381d0c007986 */ /* 0x0085e8000c10190a */
[----:B-----5:R-:W3:Y:S04]  /*0be0*/  LDG.E R31, desc[UR10][R10.64+0x38] ;  /* 0x0000380a0a1f7981 */ /* 0x020ee8000c1e1900 */
[----:B---3--:R2:W-:Y:S04]  /*0bf0*/  STG.E desc[UR10][R16.64+0x38], R31 ;  /* 0x0000381f10007986 */ /* 0x0085e8000c10190a */
[----:B0-----:R-:W3:Y:S04]  /*0c00*/  LDG.E R19, desc[UR10][R14.64+0x3c] ;  /* 0x00003c0a0e137981 */ /* 0x001ee8000c1e1900 */
[----:B---3--:R2:W-:Y:S04]  /*0c10*/  STG.E desc[UR10][R12.64+0x3c], R19 ;  /* 0x00003c130c007986 */ /* 0x0085e8000c10190a */
[----:B-1----:R-:W3:Y:S01]  /*0c20*/  LDG.E R21, desc[UR10][R10.64+0x3c] ;  /* 0x00003c0a0a157981 */ /* 0x002ee2000c1e1900 */
[----:B------:R-:W-:-:S05]  /*0c30*/  VIADD R18, R18, 0x10 ;  /* 0x0000001012127836 */ /* 0x000fca0000000000 */
[----:B------:R-:W-:Y:S01]  /*0c40*/  ISETP.NE.AND P0, PT, R18, R0, PT ;  /* 0x000000001200720c */ /* 0x000fe20003f05270 */
[----:B---3--:R2:W-:-:S12]  /*0c50*/  STG.E desc[UR10][R16.64+0x3c], R21 ;  /* 0x00003c1510007986 */ /* 0x0085d8000c10190a */
[----:B------:R-:W-:Y:S05]  /*0c60*/  @P0 BRA `(.L_x_8) ;  /* 0xfffffff800e00947 */ /* 0x000fea000383ffff */
.L_x_7:
[----:B------:R-:W-:Y:S05]  /*0c70*/  BRA.U !UP1, `(.L_x_0) ;  /* 0x0000000509507547 */ /* 0x000fea000b800000 */
[----:B------:R-:W-:Y:S02]  /*0c80*/  UISETP.GE.U32.AND UP0, UPT, UR4, 0x8, UPT ;  /* 0x000000080400788c */ /* 0x000fe4000bf06070 */
[----:B------:R-:W-:-:S04]  /*0c90*/  ULOP3.LUT UR6, UR5, 0x7, URZ, 0xc0, !UPT ;  /* 0x0000000705067892 */ /* 0x000fc8000f8ec0ff */
[----:B------:R-:W-:-:S03]  /*0ca0*/  UISETP.NE.AND UP1, UPT, UR6, URZ, UPT ;  /* 0x000000ff0600728c */ /* 0x000fc6000bf25270 */
[----:B------:R-:W-:Y:S08]  /*0cb0*/  BRA.U !UP0, `(.L_x_9) ;  /* 0x0000000108987547 */ /* 0x000ff0000b800000 */
[----:B0-2---:R-:W-:-:S04]  /*0cc0*/  IMAD R17, R25, UR7, R0 ;  /* 0x0000000719117c24 */ /* 0x005fc8000f8e0200 */
        /* <DEDUP_REMOVED lines=28> */
[----:B0-----:R-:W5:Y:S04]  /*0e90*/  LDG.E R19, desc[UR10][R14.64+0x18] ;  /* 0x0000180a0e137981 */ /* 0x001f68000c1e1900 */
[----:B-----5:R4:W-:Y:S04]  /*0ea0*/  STG.E desc[UR10][R12.64+0x18], R19 ;  /* 0x000018130c007986 */ /* 0x0209e8000c10190a */
[----:B-1----:R-:W5:Y:S04]  /*0eb0*/  LDG.E R21, desc[UR10][R10.64+0x18] ;  /* 0x0000180a0a157981 */ /* 0x002f68000c1e1900 */
[----:B-----5:R4:W-:Y:S04]  /*0ec0*/  STG.E desc[UR10][R16.64+0x18], R21 ;  /* 0x0000181510007986 */ /* 0x0209e8000c10190a */
[----:B--2---:R-:W2:Y:S04]  /*0ed0*/  LDG.E R23, desc[UR10][R14.64+0x1c] ;  /* 0x00001c0a0e177981 */ /* 0x004ea8000c1e1900 */
[----:B--2---:R4:W-:Y:S04]  /*0ee0*/  STG.E desc[UR10][R12.64+0x1c], R23 ;  /* 0x00001c170c007986 */ /* 0x0049e8000c10190a */
[----:B---3--:R-:W2:Y:S01]  /*0ef0*/  LDG.E R27, desc[UR10][R10.64+0x1c] ;  /* 0x00001c0a0a1b7981 */ /* 0x008ea2000c1e1900 */
[----:B------:R-:W-:-:S03]  /*0f00*/  VIADD R0, R0, 0x8 ;  /* 0x0000000800007836 */ /* 0x000fc60000000000 */
[----:B--2---:R4:W-:Y:S04]  /*0f10*/  STG.E desc[UR10][R16.64+0x1c], R27 ;  /* 0x00001c1b10007986 */ /* 0x0049e8000c10190a */
.L_x_9:
[----:B------:R-:W-:Y:S05]  /*0f20*/  BRA.U !UP1, `(.L_x_0) ;  /* 0x0000000109a47547 */ /* 0x000fea000b800000 */
[----:B------:R-:W-:Y:S02]  /*0f30*/  UISETP.GE.U32.AND UP0, UPT, UR6, 0x4, UPT ;  /* 0x000000040600788c */ /* 0x000fe4000bf06070 */
[----:B------:R-:W-:-:S04]  /*0f40*/  ULOP3.LUT UR5, UR5, 0x3, URZ, 0xc0, !UPT ;  /* 0x0000000305057892 */ /* 0x000fc8000f8ec0ff */
[----:B------:R-:W-:-:S03]  /*0f50*/  UISETP.NE.AND UP1, UPT, UR5, URZ, UPT ;  /* 0x000000ff0500728c */ /* 0x000fc6000bf25270 */
[----:B------:R-:W-:Y:S08]  /*0f60*/  BRA.U !UP0, `(.L_x_10) ;  /* 0x0000000108587547 */ /* 0x000ff0000b800000 */
[----:B0-2-4-:R-:W-:-:S04]  /*0f70*/  IMAD R17, R25, UR7, R0 ;  /* 0x0000000719117c24 */ /* 0x015fc8000f8e0200 */
        /* <DEDUP_REMOVED lines=10> */
[----:B------:R-:W2:Y:S04]  /*1020*/  LDG.E R27, desc[UR10][R14.64+0x4] ;  /* 0x0000040a0e1b7981 */ /* 0x000ea8000c1e1900 */
[----:B--2---:R3:W-:Y:S04]  /*1030*/  STG.E desc[UR10][R16.64+0x4], R27 ;  /* 0x0000041b10007986 */ /* 0x0047e8000c10190a */
[----:B------:R-:W2:Y:S04]  /*1040*/  LDG.E R29, desc[UR10][R10.64+0x8] ;  /* 0x0000080a0a1d7981 */ /* 0x000ea8000c1e1900 */
[----:B--2---:R3:W-:Y:S04]  /*1050*/  STG.E desc[UR10][R12.64+0x8], R29 ;  /* 0x0000081d0c007986 */ /* 0x0047e8000c10190a */
[----:B------:R-:W2:Y:S04]  /*1060*/  LDG.E R31, desc[UR10][R14.64+0x8] ;  /* 0x0000080a0e1f7981 */ /* 0x000ea8000c1e1900 */
[----:B--2---:R3:W-:Y:S04]  /*1070*/  STG.E desc[UR10][R16.64+0x8], R31 ;  /* 0x0000081f10007986 */ /* 0x0047e8000c10190a */
[----:B0-----:R-:W2:Y:S04]  /*1080*/  LDG.E R19, desc[UR10][R10.64+0xc] ;  /* 0x00000c0a0a137981 */ /* 0x001ea8000c1e1900 */
[----:B--2---:R3:W-:Y:S04]  /*1090*/  STG.E desc[UR10][R12.64+0xc], R19 ;  /* 0x00000c130c007986 */ /* 0x0047e8000c10190a */
[----:B-1----:R-:W2:Y:S01]  /*10a0*/  LDG.E R21, desc[UR10][R14.64+0xc] ;  /* 0x00000c0a0e157981 */ /* 0x002ea2000c1e1900 */
[----:B------:R-:W-:-:S03]  /*10b0*/  VIADD R0, R0, 0x4 ;  /* 0x0000000400007836 */ /* 0x000fc60000000000 */
[----:B--2---:R3:W-:Y:S04]  /*10c0*/  STG.E desc[UR10][R16.64+0xc], R21 ;  /* 0x00000c1510007986 */ /* 0x0047e8000c10190a */
.L_x_10:
[----:B------:R-:W-:Y:S05]  /*10d0*/  BRA.U !UP1, `(.L_x_0) ;  /* 0x0000000109387547 */ /* 0x000fea000b800000 */
[----:B------:R-:W-:-:S05]  /*10e0*/  UMOV UR4, URZ ;  /* 0x000000ff00047c82 */ /* 0x000fca0008000000 */
.L_x_11:
[----:B01234-:R-:W-:-:S04]  /*10f0*/  IMAD R17, R25, UR7, R0 ;  /* 0x0000000719117c24 */ /* 0x01ffc8000f8e0200 */
[----:B------:R-:W-:-:S06]  /*1100*/  IMAD.WIDE R10, R17, 0x4, R4 ;  /* 0x00000004110a7825 */ /* 0x000fcc00078e0204 */
[----:B------:R-:W2:Y:S01]  /*1110*/  LDG.E R11, desc[UR10][R10.64] ;  /* 0x0000000a0a0b7981 */ /* 0x000ea2000c1e1900 */
[----:B------:R-:W-:-:S04]  /*1120*/  IMAD.WIDE R12, R17, 0x4, R2 ;  /* 0x00000004110c7825 */ /* 0x000fc800078e0202 */
[C---:B------:R-:W-:Y:S01]  /*1130*/  IMAD.WIDE R14, R17.reuse, 0x4, R8 ;  /* 0x00000004110e7825 */ /* 0x040fe200078e0208 */
[----:B--2---:R1:W-:Y:S05]  /*1140*/  STG.E desc[UR10][R12.64], R11 ;  /* 0x0000000b0c007986 */ /* 0x0043ea000c10190a */
[----:B------:R-:W2:Y:S01]  /*1150*/  LDG.E R15, desc[UR10][R14.64] ;  /* 0x0000000a0e0f7981 */ /* 0x000ea2000c1e1900 */
[----:B------:R-:W-:Y:S01]  /*1160*/  IMAD.WIDE R16, R17, 0x4, R6 ;  /* 0x0000000411107825 */ /* 0x000fe200078e0206 */
[----:B------:R-:W-:-:S03]  /*1170*/  UIADD3 UR4, UPT, UPT, UR4, 0x1, URZ ;  /* 0x0000000104047890 */ /* 0x000fc6000fffe0ff */
[----:B------:R-:W-:Y:S01]  /*1180*/  VIADD R0, R0, 0x1 ;  /* 0x0000000100007836 */ /* 0x000fe20000000000 */
[----:B------:R-:W-:Y:S01]  /*1190*/  UISETP.NE.AND UP0, UPT, UR4, UR5, UPT ;  /* 0x000000050400728c */ /* 0x000fe2000bf05270 */
[----:B--2---:R1:W-:Y:S08]  /*11a0*/  STG.E desc[UR10][R16.64], R15 ;  /* 0x0000000f10007986 */ /* 0x0043f0000c10190a */
[----:B------:R-:W-:Y:S05]  /*11b0*/  BRA.U UP0, `(.L_x_11) ;  /* 0xfffffffd00cc7547 */ /* 0x000fea000b83ffff */
.L_x_0:
[----:B------:R-:W5:Y:S02]  /*11c0*/  LDCU UR5, c[0x0][0x3e8] ;  /* 0x00007d00ff0577ac */ /* 0x000f640008000800 */
[----:B-----5:R-:W-:-:S09]  /*11d0*/  UISETP.GE.AND UP0, UPT, UR5, 0x1, UPT ;  /* 0x000000010500788c */ /* 0x020fd2000bf06270 */
[----:B------:R-:W-:Y:S05]  /*11e0*/  BRA.U !UP0, `(.L_x_12) ;  /* 0x0000000d08587547 */ /* 0x000fea000b800000 */
[----:B------:R-:W-:-:S04]  /*11f0*/  USHF.R.U32.HI UR4, URZ, 0x1, UR5 ;  /* 0x00000001ff047899 */ /* 0x000fc80008011605 */
[----:B------:R-:W-:-:S04]  /*1200*/  UFLO.U32 UR4, UR4 ;  /* 0x00000004000472bd */ /* 0x000fc800080e0000 */
[----:B------:R-:W-:-:S04]  /*1210*/  UIADD3 UR4, UPT, UPT, -UR4, 0x1f, URZ ;  /* 0x0000001f04047890 */ /* 0x000fc8000fffe1ff */
[----:B------:R-:W-:Y:S02]  /*1220*/  UIADD3 UR6, UPT, UPT, -UR4, 0x20, URZ ;  /* 0x0000002004067890 */ /* 0x000fe4000fffe1ff */
[----:B------:R-:W-:Y:S02]  /*1230*/  ULEA.HI UR4, UR5, UR5, URZ, 0x1 ;  /* 0x0000000505047291 */ /* 0x000fe4000f8f08ff */
[----:B------:R-:W-:-:S09]  /*1240*/  UISETP.GT.U32.AND UP0, UPT, UR6, URZ, UPT ;  /* 0x000000ff0600728c */ /* 0x000fd2000bf04070 */
[----:B------:R-:W-:Y:S05]  /*1250*/  BRA.U !UP0, `(.L_x_12) ;  /* 0x0000000d083c7547 */ /* 0x000fea000b800000 */
[----:B------:R-:W0:Y:S01]  /*1260*/  I2F.F64 R2, UR5 ;  /* 0x0000000500027d12 */ /* 0x000e220008201c00 */
[----:B------:R-:W-:Y:S01]  /*1270*/  IMAD R24, R25, UR5, RZ ;  /* 0x0000000519187c24 */ /* 0x000fe2000f8e02ff */
[----:B------:R-:W-:Y:S01]  /*1280*/  USHF.R.S32.HI UR8, URZ, 0x1, UR4 ;  /* 0x00000001ff087899 */ /* 0x000fe20008011404 */
[----:B--234-:R-:W-:Y:S01]  /*1290*/  IMAD.MOV.U32 R23, RZ, RZ, 0x1 ;  /* 0x00000001ff177424 */ /* 0x01cfe200078e00ff */
[----:B------:R-:W-:Y:S01]  /*12a0*/  UIADD3 UR9, UPT, UPT, -UR5, URZ, URZ ;  /* 0x000000ff05097290 */ /* 0x000fe2000fffe1ff */
[----:B------:R-:W-:-:S11]  /*12b0*/  UMOV UR4, URZ ;  /* 0x000000ff00047c82 */ /* 0x000fd60008000000 */
.L_x_21:
[----:B------:R-:W-:Y:S01]  /*12c0*/  UIADD3 UR4, UPT, UPT, UR4, 0x1, URZ ;  /* 0x0000000104047890 */ /* 0x000fe2000fffe0ff */
[----:B------:R-:W-:Y:S01]  /*12d0*/  IMAD.MOV.U32 R22, RZ, RZ, RZ ;  /* 0x000000ffff167224 */ /* 0x000fe200078e00ff */
[----:B--2---:R-:W2:Y:S01]  /*12e0*/  LDCU.64 UR14, c[0x4][0x48] ;  /* 0x01000900ff0e77ac */ /* 0x004ea20008000a00 */
[----:B------:R-:W-:Y:S01]  /*12f0*/  IMAD.MOV.U32 R21, RZ, RZ, R24 ;  /* 0x000000ffff157224 */ /* 0x000fe200078e0018 */
[----:B------:R-:W-:Y:S01]  /*1300*/  UISETP.GE.U32.AND UP0, UPT, UR4, UR6, UPT ;  /* 0x000000060400728c */ /* 0x000fe2000bf06070 */
[----:B------:R-:W-:Y:S01]  /*1310*/  UMOV UR7, UR9 ;  /* 0x0000000900077c82 */ /* 0x000fe20008000000 */
[----:B---3--:R-:W-:-:S09]  /*1320*/  UMOV UR5, URZ ;  /* 0x000000ff00057c82 */ /* 0x008fd20008000000 */
.L_x_20:
[----:B------:R-:W-:Y:S01]  /*1330*/  LOP3.LUT P0, RZ, R23, UR5, RZ, 0xc0, !PT ;  /* 0x0000000517ff7c12 */ /* 0x000fe2000f80c0ff */
[----:B------:R-:W-:-:S04]  /*1340*/  UIADD3 UR7, UPT, UPT, UR7, 0x1, URZ ;  /* 0x0000000107077890 */ /* 0x000fc8000fffe0ff */
[----:B------:R-:W-:-:S08]  /*1350*/  UISETP.NE.AND UP1, UPT, UR7, URZ, UPT ;  /* 0x000000ff0700728c */ /* 0x000fd0000bf25270 */
[----:B---3--:R-:W-:Y:S05]  /*1360*/  @P0 BRA `(.L_x_13) ;  /* 0x0000000800d80947 */ /* 0x008fea0003800000 */
[----:B01----:R-:W0:Y:S08]  /*1370*/  LDC.64 R16, c[0x0][0x3a8] ;  /* 0x0000ea00ff107b82 */ /* 0x003e300000000a00 */
[----:B------:R-:W1:Y:S01]  /*1380*/  LDC.64 R18, c[0x0][0x3a0] ;  /* 0x0000e800ff127b82 */ /* 0x000e620000000a00 */
[----:B0-----:R-:W-:-:S05]  /*1390*/  IMAD.WIDE R16, R21, 0x4, R16 ;  /* 0x0000000415107825 */ /* 0x001fca00078e0210 */
[----:B------:R0:W5:Y:S01]  /*13a0*/  LDG.E R20, desc[UR10][R16.64] ;  /* 0x0000000a10147981 */ /* 0x000162000c1e1900 */
[----:B-1----:R-:W-:-:S05]  /*13b0*/  IMAD.WIDE R18, R21, 0x4, R18 ;  /* 0x0000000415127825 */ /* 0x002fca00078e0212 */
[----:B------:R0:W5:Y:S01]  /*13c0*/  LDG.E R0, desc[UR10][R18.64] ;  /* 0x0000000a12007981 */ /* 0x000162000c1e1900 */
[----:B------:R-:W-:-:S05]  /*13d0*/  IMAD R4, R23, UR8, RZ ;  /* 0x0000000817047c24 */ /* 0x000fca000f8e02ff */
[----:B------:R-:W-:-:S04]  /*13e0*/  IABS R8, R4 ;  /* 0x0000000400087213 */ /* 0x000fc80000000000 */
[----:B------:R-:W1:Y:S08]  /*13f0*/  I2F.RP R5, R8 ;  /* 0x0000000800057306 */ /* 0x000e700000209400 */
[----:B-1----:R-:W1:Y:S02]  /*1400*/  MUFU.RCP R5, R5 ;  /* 0x0000000500057308 */ /* 0x002e640000001000 */
[----:B-1----:R-:W-:-:S06]  /*1410*/  VIADD R6, R5, 0xffffffe ;  /* 0x0ffffffe05067836 */ /* 0x002fcc0000000000 */
[----:B------:R1:W3:Y:S01]  /*1420*/  F2I.FTZ.U32.TRUNC.NTZ R7, R6 ;  /* 0x0000000600077305 */ /* 0x0002e2000021f000 */
[----:B------:R-:W-:Y:S02]  /*1430*/  IABS R10, R22 ;  /* 0x00000016000a7213 */ /* 0x000fe40000000000 */
[----:B------:R-:W-:Y:S01]  /*1440*/  IABS R11, R4 ;  /* 0x00000004000b7213 */ /* 0x000fe20000000000 */
[----:B-1----:R-:W-:Y:S02]  /*1450*/  IMAD.MOV.U32 R6, RZ, RZ, RZ ;  /* 0x000000ffff067224 */ /* 0x002fe400078e00ff */
[----:B---3--:R-:W-:-:S04]  /*1460*/  IMAD.MOV R9, RZ, RZ, -R7 ;  /* 0x000000ffff097224 */ /* 0x008fc800078e0a07 */
[----:B------:R-:W-:-:S04]  /*1470*/  IMAD R9, R9, R8, RZ ;  /* 0x0000000809097224 */ /* 0x000fc800078e02ff */
[----:B------:R-:W-:-:S04]  /*1480*/  IMAD.HI.U32 R7, R7, R9, R6 ;  /* 0x0000000907077227 */ /* 0x000fc800078e0006 */
[----:B------:R-:W-:Y:S02]  /*1490*/  IMAD.MOV R5, RZ, RZ, -R11 ;  /* 0x000000ffff057224 */ /* 0x000fe400078e0a0b */
[----:B------:R-:W-:-:S04]  /*14a0*/  IMAD.HI.U32 R7, R7, R10, RZ ;  /* 0x0000000a07077227 */ /* 0x000fc800078e00ff */
[----:B------:R-:W-:-:S05]  /*14b0*/  IMAD R5, R7, R5, R10 ;  /* 0x0000000507057224 */ /* 0x000fca00078e020a */
[----:B------:R-:W-:Y:S01]  /*14c0*/  ISETP.GT.U32.AND P0, PT, R8, R5, PT ;  /* 0x000000050800720c */ /* 0x000fe20003f04070 */
[----:B------:R-:W1:Y:S01]  /*14d0*/  MUFU.RCP64H R7, R3 ;  /* 0x0000000300077308 */ /* 0x000e620000001800 */
[----:B------:R-:W-:-:S11]  /*14e0*/  ISETP.GE.AND P2, PT, R22, RZ, PT ;  /* 0x000000ff1600720c */ /* 0x000fd60003f46270 */
[----:B------:R-:W-:-:S05]  /*14f0*/  @!P0 IMAD.IADD R5, R5, 0x1, -R8 ;  /* 0x0000000105058824 */ /* 0x000fca00078e0a08 */
[----:B------:R-:W-:Y:S02]  /*1500*/  ISETP.GT.U32.AND P1, PT, R8, R5, PT ;  /* 0x000000050800720c */ /* 0x000fe40003f24070 */
[----:B------:R-:W-:Y:S01]  /*1510*/  ISETP.NE.AND P0, PT, R4, RZ, PT ;  /* 0x000000ff0400720c */ /* 0x000fe20003f05270 */
[----:B------:R-:W-:-:S10]  /*1520*/  IMAD.MOV.U32 R6, RZ, RZ, 0x1 ;  /* 0x00000001ff067424 */ /* 0x000fd400078e00ff */
[----:B------:R-:W-:Y:S01]  /*1530*/  @!P1 IMAD.IADD R5, R5, 0x1, -R8 ;  /* 0x0000000105059824 */ /* 0x000fe200078e0a08 */
[----:B-1----:R-:W-:-:S03]  /*1540*/  DFMA R8, -R2, R6, 1 ;  /* 0x3ff000000208742b */ /* 0x002fc60000000106 */
[----:B------:R-:W-:Y:S01]  /*1550*/  @!P2 IMAD.MOV R5, RZ, RZ, -R5 ;  /* 0x000000ffff05a224 */ /* 0x000fe200078e0a05 */
[----:B------:R-:W-:-:S04]  /*1560*/  @!P0 LOP3.LUT R5, RZ, R4, RZ, 0x33, !PT ;  /* 0x00000004ff058212 */ /* 0x000fc800078e33ff */
[----:B------:R-:W-:Y:S01]  /*1570*/  DFMA R8, R8, R8, R8 ;  /* 0x000000080808722b */ /* 0x000fe20000000008 */
[----:B------:R-:W-:-:S04]  /*1580*/  IMAD.SHL.U32 R5, R5, 0x2, RZ ;  /* 0x0000000205057824 */ /* 0x000fc800078e00ff */
[----:B------:R-:W-:-:S03]  /*1590*/  IMAD.MOV R10, RZ, RZ, -R5 ;  /* 0x000000ffff0a7224 */ /* 0x000fc600078e0a05 */
[----:B------:R-:W-:Y:S02]  /*15a0*/  DFMA R6, R6, R8, R6 ;  /* 0x000000080606722b */ /* 0x000fe40000000006 */
[----:B------:R-:W1:Y:S06]  /*15b0*/  I2F.F64 R8, R10 ;  /* 0x0000000a00087312 */ /* 0x000e6c0000201c00 */
[----:B------:R-:W-:Y:S01]  /*15c0*/  DFMA R4, -R2, R6, 1 ;  /* 0x3ff000000204742b */ /* 0x000fe20000000106 */
[----:B------:R-:W-:Y:S01]  /*15d0*/  UMOV UR12, 0x53c8d4f1 ;  /* 0x53c8d4f1000c7882 */ /* 0x000fe20000000000 */
[----:B------:R-:W-:-:S06]  /*15e0*/  UMOV UR13, 0x400921fb ;  /* 0x400921fb000d7882 */ /* 0x000fcc0000000000 */
[----:B------:R-:W-:Y:S02]  /*15f0*/  DFMA R4, R6, R4, R6 ;  /* 0x000000040604722b */ /* 0x000fe40000000006 */
[----:B-1----:R-:W-:-:S08]  /*1600*/  DMUL R8, R8, UR12 ;  /* 0x0000000c08087c28 */ /* 0x002fd00008000000 */
[----:B------:R-:W-:-:S08]  /*1610*/  DMUL R26, R8, R4 ;  /* 0x00000004081a7228 */ /* 0x000fd00000000000 */
[----:B------:R-:W-:-:S08]  /*1620*/  DFMA R6, -R2, R26, R8 ;  /* 0x0000001a0206722b */ /* 0x000fd00000000108 */
[----:B------:R-:W-:Y:S01]  /*1630*/  DFMA R26, R4, R6, R26 ;  /* 0x00000006041a722b */ /* 0x000fe2000000001a */
[----:B------:R-:W-:-:S09]  /*1640*/  FSETP.GEU.AND P1, PT, |R9|, 6.5827683646048100446e-37, PT ;  /* 0x036000000900780b */ /* 0x000fd20003f2e200 */
[----:B------:R-:W-:-:S05]  /*1650*/  FFMA R4, RZ, R3, R27 ;  /* 0x00000003ff047223 */ /* 0x000fca000000001b */
[----:B------:R-:W-:-:S13]  /*1660*/  FSETP.GT.AND P0, PT, |R4|, 1.469367938527859385e-39, PT ;  /* 0x001000000400780b */ /* 0x000fda0003f04200 */
[----:B0-----:R-:W-:Y:S05]  /*1670*/  @P0 BRA P1, `(.L_x_14) ;  /* 0x0000000000080947 */ /* 0x001fea0000800000 */
[----:B------:R-:W-:-:S07]  /*1680*/  MOV R28, 0x16a0 ;  /* 0x000016a0001c7802 */ /* 0x000fce0000000f00 */
[----:B--2--5:R-:W-:Y:S05]  /*1690*/  CALL.REL.NOINC `($__internal_0_$__cuda_sm20_div_rn_f64_full) ;  /* 0x0000002000587944 */ /* 0x024fea0003c00000 */
.L_x_14:
[----:B------:R-:W-:-:S14]  /*16a0*/  DSETP.NEU.AND P2, PT, |R26|, +INF , PT ;  /* 0x7ff000001a00742a */ /* 0x000fdc0003f4d200 */
[----:B------:R-:W-:Y:S05]  /*16b0*/  @!P2 BRA `(.L_x_15) ;  /* 0x000000000064a947 */ /* 0x000fea0003800000 */
[----:B------:R-:W-:Y:S01]  /*16c0*/  UMOV UR12, 0x6dc9c883 ;  /* 0x6dc9c883000c7882 */ /* 0x000fe20000000000 */
[----:B------:R-:W-:Y:S01]  /*16d0*/  UMOV UR13, 0x3fe45f30 ;  /* 0x3fe45f30000d7882 */ /* 0x000fe20000000000 */
[C---:B------:R-:W-:Y:S02]  /*16e0*/  DSETP.GE.AND P0, PT, |R26|.reuse, 2.14748364800000000000e+09, PT ;  /* 0x41e000001a00742a */ /* 0x040fe40003f06200 */
[----:B------:R-:W-:Y:S01]  /*16f0*/  DMUL R4, R26, UR12 ;  /* 0x0000000c1a047c28 */ /* 0x000fe20008000000 */
[----:B------:R-:W-:Y:S01]  /*1700*/  UMOV UR12, 0x54442d18 ;  /* 0x54442d18000c7882 */ /* 0x000fe20000000000 */
[----:B------:R-:W-:-:S08]  /*1710*/  UMOV UR13, 0x3ff921fb ;  /* 0x3ff921fb000d7882 */ /* 0x000fd00000000000 */
[----:B------:R-:W0:Y:S08]  /*1720*/  F2I.F64 R4, R4 ;  /* 0x0000000400047311 */ /* 0x000e300000301100 */
[----:B0-----:R-:W0:Y:S02]  /*1730*/  I2F.F64 R32, R4 ;  /* 0x0000000400207312 */ /* 0x001e240000201c00 */
[----:B0-----:R-:W-:Y:S01]  /*1740*/  DFMA R6, R32, -UR12, R26 ;  /* 0x8000000c20067c2b */ /* 0x001fe2000800001a */
[----:B------:R-:W-:Y:S01]  /*1750*/  UMOV UR12, 0x33145c00 ;  /* 0x33145c00000c7882 */ /* 0x000fe20000000000 */
[----:B------:R-:W-:-:S06]  /*1760*/  UMOV UR13, 0x3c91a626 ;  /* 0x3c91a626000d7882 */ /* 0x000fcc0000000000 */
[----:B------:R-:W-:Y:S01]  /*1770*/  DFMA R6, R32, -UR12, R6 ;  /* 0x8000000c20067c2b */ /* 0x000fe20008000006 */
[----:B------:R-:W-:Y:S01]  /*1780*/  UMOV UR12, 0x252049c0 ;  /* 0x252049c0000c7882 */ /* 0x000fe20000000000 */
[----:B------:R-:W-:-:S06]  /*1790*/  UMOV UR13, 0x397b839a ;  /* 0x397b839a000d7882 */ /* 0x000fcc0000000000 */
[----:B------:R-:W-:Y:S01]  /*17a0*/  DFMA R32, R32, -UR12, R6 ;  /* 0x8000000c20207c2b */ /* 0x000fe20008000006 */
[----:B------:R-:W-:Y:S10]  /*17b0*/  @!P0 BRA `(.L_x_16) ;  /* 0x00000000001c8947 */ /* 0x000ff40003800000 */
[----:B------:R-:W-:Y:S01]  /*17c0*/  IMAD.MOV.U32 R10, RZ, RZ, R26 ;  /* 0x000000ffff0a7224 */ /* 0x000fe200078e001a */
[----:B------:R-:W-:Y:S01]  /*17d0*/  MOV R4, 0x1800 ;  /* 0x0000180000047802 */ /* 0x000fe20000000f00 */
[----:B------:R-:W-:-:S07]  /*17e0*/  IMAD.MOV.U32 R5, RZ, RZ, R27 ;  /* 0x000000ffff057224 */ /* 0x000fce00078e001b */
[----:B--2--5:R-:W-:Y:S05]  /*17f0*/  CALL.REL.NOINC `($_Z5FFT_YPhS_S_mPfS0_S0_S0_S_S_S_mmmm$__internal_trig_reduction_slowpathd) ;  /* 0x0000002400c87944 */ /* 0x024fea0003c00000 */
[----:B------:R-:W-:Y:S02]  /*1800*/  IMAD.MOV.U32 R4, RZ, RZ, R7 ;  /* 0x000000ffff047224 */ /* 0x000fe400078e0007 */
[----:B------:R-:W-:Y:S02]  /*1810*/  IMAD.MOV.U32 R32, RZ, RZ, R10 ;  /* 0x000000ffff207224 */ /* 0x000fe400078e000a */
[----:B------:R-:W-:-:S07]  /*1820*/  IMAD.MOV.U32 R33, RZ, RZ, R11 ;  /* 0x000000ffff217224 */ /* 0x000fce00078e000b */
.L_x_16:
[----:B------:R-:W-:Y:S01]  /*1830*/  VIADD R34, R4, 0x1 ;  /* 0x0000000104227836 */ /* 0x000fe20000000000 */
[----:B------:R-:W-:Y:S06]  /*1840*/  BRA `(.L_x_17) ;  /* 0x0000000000087947 */ /* 0x000fec0003800000 */
.L_x_15:
[----:B------:R-:W-:Y:S01]  /*1850*/  DMUL R32, RZ, R26 ;  /* 0x0000001aff207228 */ /* 0x000fe20000000000 */
[----:B------:R-:W-:-:S10]  /*1860*/  IMAD.MOV.U32 R34, RZ, RZ, 0x1 ;  /* 0x00000001ff227424 */ /* 0x000fd400078e00ff */
.L_x_17:
[----:B------:R-:W-:-:S05]  /*1870*/  IMAD.SHL.U32 R4, R34, 0x40, RZ ;  /* 0x0000004022047824 */ /* 0x000fca00078e00ff */
[----:B------:R-:W-:-:S04]  /*1880*/  LOP3.LUT R4, R4, 0x40, RZ, 0xc0, !PT ;  /* 0x0000004004047812 */ /* 0x000fc800078ec0ff */
[----:B--2---:R-:W-:-:S05]  /*1890*/  IADD3 R36, P0, PT, R4, UR14, RZ ;  /* 0x0000000e04247c10 */ /* 0x004fca000ff1e0ff */
[----:B------:R-:W-:-:S05]  /*18a0*/  IMAD.X R37, RZ, RZ, UR15, P0 ;  /* 0x0000000fff257e24 */ /* 0x000fca00080e06ff */
[----:B------:R-:W2:Y:S04]  /*18b0*/  LDG.E.128.CONSTANT R4, desc[UR10][R36.64] ;  /* 0x0000000a24047981 */ /* 0x000ea8000c1e9d00 */
[----:B------:R-:W3:Y:S04]  /*18c0*/  LDG.E.128.CONSTANT R8, desc[UR10][R36.64+0x10] ;  /* 0x0000100a24087981 */ /* 0x000ee8000c1e9d00 */
[----:B------:R-:W4:Y:S01]  /*18d0*/  LDG.E.128.CONSTANT R12, desc[UR10][R36.64+0x20] ;  /* 0x0000200a240c7981 */ /* 0x000f22000c1e9d00 */
[----:B------:R-:W-:Y:S01]  /*18e0*/  LOP3.LUT R28, R34, 0x1, RZ, 0xc0, !PT ;  /* 0x00000001221c7812 */ /* 0x000fe200078ec0ff */
[----:B------:R-:W-:Y:S01]  /*18f0*/  IMAD.MOV.U32 R29, RZ, RZ, 0x3da8ff83 ;  /* 0x3da8ff83ff1d7424 */ /* 0x000fe200078e00ff */
[----:B------:R-:W-:-:S02]  /*1900*/  DMUL R30, R32, R32 ;  /* 0x00000020201e7228 */ /* 0x000fc40000000000 */
[----:B------:R-:W-:Y:S01]  /*1910*/  ISETP.NE.U32.AND P0, PT, R28, 0x1, PT ;  /* 0x000000011c00780c */ /* 0x000fe20003f05070 */
[----:B------:R-:W-:-:S03]  /*1920*/  IMAD.MOV.U32 R28, RZ, RZ, 0x20fd8164 ;  /* 0x20fd8164ff1c7424 */ /* 0x000fc600078e00ff */
[----:B------:R-:W-:Y:S02]  /*1930*/  FSEL R29, -R29, 0.11223486810922622681, !P0 ;  /* 0x3de5db651d1d7808 */ /* 0x000fe40004000100 */
[----:B------:R-:W-:-:S06]  /*1940*/  FSEL R28, R28, -8.06006814911005101289e+34, !P0 ;  /* 0xf9785eba1c1c7808 */ /* 0x000fcc0004000000 */
[----:B--2---:R-:W-:-:S08]  /*1950*/  DFMA R4, R30, R28, R4 ;  /* 0x0000001c1e04722b */ /* 0x004fd00000000004 */
[----:B------:R-:W-:-:S08]  /*1960*/  DFMA R4, R30, R4, R6 ;  /* 0x000000041e04722b */ /* 0x000fd00000000006 */
[----:B---3--:R-:W-:-:S08]  /*1970*/  DFMA R4, R30, R4, R8 ;  /* 0x000000041e04722b */ /* 0x008fd00000000008 */
[----:B------:R-:W-:-:S08]  /*1980*/  DFMA R4, R30, R4, R10 ;  /* 0x000000041e04722b */ /* 0x000fd0000000000a */
[----:B----4-:R-:W-:-:S08]  /*1990*/  DFMA R4, R30, R4, R12 ;  /* 0x000000041e04722b */ /* 0x010fd0000000000c */
[----:B------:R-:W-:-:S08]  /*19a0*/  DFMA R4, R30, R4, R14 ;  /* 0x000000041e04722b */ /* 0x000fd0000000000e */
[----:B------:R-:W-:Y:S02]  /*19b0*/  DFMA R32, R4, R32, R32 ;  /* 0x000000200420722b */ /* 0x000fe40000000020 */
[----:B------:R-:W-:-:S10]  /*19c0*/  DFMA R4, R30, R4, 1 ;  /* 0x3ff000001e04742b */ /* 0x000fd40000000004 */
[----:B------:R-:W-:Y:S02]  /*19d0*/  FSEL R6, R4, R32, !P0 ;  /* 0x0000002004067208 */ /* 0x000fe40004000000 */
[----:B------:R-:W-:Y:S02]  /*19e0*/  FSEL R7, R5, R33, !P0 ;  /* 0x0000002105077208 */ /* 0x000fe40004000000 */
[----:B------:R-:W-:-:S04]  /*19f0*/  LOP3.LUT P0, RZ, R34, 0x2, RZ, 0xc0, !PT ;  /* 0x0000000222ff7812 */ /* 0x000fc8000780c0ff */
[----:B------:R-:W-:-:S10]  /*1a00*/  DADD R4, RZ, -R6 ;  /* 0x00000000ff047229 */ /* 0x000fd40000000806 */
[----:B------:R-:W-:Y:S02]  /*1a10*/  FSEL R28, R6, R4, !P0 ;  /* 0x00000004061c7208 */ /* 0x000fe40004000000 */
[----:B------:R-:W-:-:S04]  /*1a20*/  FSEL R29, R7, R5, !P0 ;  /* 0x00000005071d7208 */ /* 0x000fc80004000000 */
[----:B------:R0:W1:Y:S01]  /*1a30*/  F2F.F32.F64 R28, R28 ;  /* 0x0000001c001c7310 */ /* 0x0000620000301000 */
[----:B------:R-:W-:Y:S05]  /*1a40*/  @!P2 BRA `(.L_x_18) ;  /* 0x000000000060a947 */ /* 0x000fea0003800000 */
[----:B------:R-:W-:Y:S01]  /*1a50*/  UMOV UR12, 0x6dc9c883 ;  /* 0x6dc9c883000c7882 */ /* 0x000fe20000000000 */
[----:B------:R-:W-:Y:S01]  /*1a60*/  UMOV UR13, 0x3fe45f30 ;  /* 0x3fe45f30000d7882 */ /* 0x000fe20000000000 */
[C---:B------:R-:W-:Y:S02]  /*1a70*/  DSETP.GE.AND P0, PT, |R26|.reuse, 2.14748364800000000000e+09, PT ;  /* 0x41e000001a00742a */ /* 0x040fe40003f06200 */
[----:B------:R-:W-:Y:S01]  /*1a80*/  DMUL R4, R26, UR12 ;  /* 0x0000000c1a047c28 */ /* 0x000fe20008000000 */
[----:B------:R-:W-:Y:S01]  /*1a90*/  UMOV UR12, 0x54442d18 ;  /* 0x54442d18000c7882 */ /* 0x000fe20000000000 */
[----:B------:R-:W-:-:S04]  /*1aa0*/  UMOV UR13, 0x3ff921fb ;  /* 0x3ff921fb000d7882 */ /* 0x000fc80000000000 */
[----:B0-----:R-:W0:Y:S08]  /*1ab0*/  F2I.F64 R29, R4 ;  /* 0x00000004001d7311 */ /* 0x001e300000301100 */
        /* <DEDUP_REMOVED lines=12> */
[----:B-1---5:R-:W-:Y:S05]  /*1b80*/  CALL.REL.NOINC `($_Z5FFT_YPhS_S_mPfS0_S0_S0_S_S_S_mmmm$__internal_trig_reduction_slowpathd) ;  /* 0x0000002000e47944 */ /* 0x022fea0003c00000 */
[----:B------:R-:W-:Y:S02]  /*1b90*/  IMAD.MOV.U32 R29, RZ, RZ, R7 ;  /* 0x000000ffff1d7224 */ /* 0x000fe400078e0007 */
[----:B------:R-:W-:Y:S02]  /*1ba0*/  IMAD.MOV.U32 R30, RZ, RZ, R10 ;  /* 0x000000ffff1e7224 */ /* 0x000fe400078e000a */
[----:B------:R-:W-:Y:S01]  /*1bb0*/  IMAD.MOV.U32 R31, RZ, RZ, R11 ;  /* 0x000000ffff1f7224 */ /* 0x000fe200078e000b */
[----:B------:R-:W-:Y:S06]  /*1bc0*/  BRA `(.L_x_19) ;  /* 0x0000000000087947 */ /* 0x000fec0003800000 */
.L_x_18:
[----:B------:R-:W-:Y:S01]  /*1bd0*/  DMUL R30, RZ, R26 ;  /* 0x0000001aff1e7228 */ /* 0x000fe20000000000 */
[----:B0-----:R-:W-:-:S10]  /*1be0*/  IMAD.MOV.U32 R29, RZ, RZ, RZ ;  /* 0x000000ffff1d7224 */ /* 0x001fd400078e00ff */
.L_x_19:
[----:B------:R-:W-:-:S05]  /*1bf0*/  IMAD.SHL.U32 R4, R29, 0x40, RZ ;  /* 0x000000401d047824 */ /* 0x000fca00078e00ff */
[----:B------:R-:W-:-:S04]  /*1c00*/  LOP3.LUT R4, R4, 0x40, RZ, 0xc0, !PT ;  /* 0x0000004004047812 */ /* 0x000fc800078ec0ff */
[----:B------:R-:W-:-:S05]  /*1c10*/  IADD3 R34, P0, PT, R4, UR14, RZ ;  /* 0x0000000e04227c10 */ /* 0x000fca000ff1e0ff */
        /* <DEDUP_REMOVED lines=11> */
[----:B--2---:R-:W-:Y:S01]  /*1cd0*/  DFMA R26, R32, R26, R4 ;  /* 0x0000001a201a722b */ /* 0x004fe20000000004 */
[----:B------:R-:W-:-:S05]  /*1ce0*/  IMAD.WIDE.U32 R4, R23, 0x4, R16 ;  /* 0x0000000417047825 */ /* 0x000fca00078e0010 */
[----:B------:R-:W2:Y:S02]  /*1cf0*/  LDG.E R37, desc[UR10][R4.64] ;  /* 0x0000000a04257981 */ /* 0x000ea4000c1e1900 */
[----:B------:R-:W-:Y:S01]  /*1d00*/  DFMA R26, R32, R26, R6 ;  /* 0x0000001a201a722b */ /* 0x000fe20000000006 */
[----:B------:R-:W-:-:S05]  /*1d10*/  IMAD.WIDE.U32 R6, R23, 0x4, R18 ;  /* 0x0000000417067825 */ /* 0x000fca00078e0012 */
[----:B------:R-:W1:Y:S02]  /*1d20*/  LDG.E R35, desc[UR10][R6.64] ;  /* 0x0000000a06237981 */ /* 0x000e64000c1e1900 */
[----:B---3--:R-:W-:-:S08]  /*1d30*/  DFMA R8, R32, R26, R8 ;  /* 0x0000001a2008722b */ /* 0x008fd00000000008 */
[----:B------:R-:W-:-:S08]  /*1d40*/  DFMA R8, R32, R8, R10 ;  /* 0x000000082008722b */ /* 0x000fd0000000000a */
[----:B----4-:R-:W-:-:S08]  /*1d50*/  DFMA R8, R32, R8, R12 ;  /* 0x000000082008722b */ /* 0x010fd0000000000c */
[----:B------:R-:W-:-:S08]  /*1d60*/  DFMA R8, R32, R8, R14 ;  /* 0x000000082008722b */ /* 0x000fd0000000000e */
[----:B------:R-:W-:Y:S02]  /*1d70*/  DFMA R30, R8, R30, R30 ;  /* 0x0000001e081e722b */ /* 0x000fe4000000001e */
[----:B------:R-:W-:-:S10]  /*1d80*/  DFMA R8, R32, R8, 1 ;  /* 0x3ff000002008742b */ /* 0x000fd40000000008 */
[----:B------:R-:W-:Y:S02]  /*1d90*/  FSEL R10, R8, R30, !P0 ;  /* 0x0000001e080a7208 */ /* 0x000fe40004000000 */
[----:B------:R-:W-:-:S06]  /*1da0*/  FSEL R11, R9, R31, !P0 ;  /* 0x0000001f090b7208 */ /* 0x000fcc0004000000 */
[----:B------:R-:W-:Y:S01]  /*1db0*/  DADD R8, RZ, -R10 ;  /* 0x00000000ff087229 */ /* 0x000fe2000000080a */
[----:B------:R-:W-:-:S09]  /*1dc0*/  LOP3.LUT P0, RZ, R29, 0x2, RZ, 0xc0, !PT ;  /* 0x000000021dff7812 */ /* 0x000fd2000780c0ff */
[----:B------:R-:W-:Y:S02]  /*1dd0*/  FSEL R8, R10, R8, !P0 ;  /* 0x000000080a087208 */ /* 0x000fe40004000000 */
[----:B------:R-:W-:-:S04]  /*1de0*/  FSEL R9, R11, R9, !P0 ;  /* 0x000000090b097208 */ /* 0x000fc80004000000 */
[----:B------:R-:W2:Y:S02]  /*1df0*/  F2F.F32.F64 R8, R8 ;  /* 0x0000000800087310 */ /* 0x000ea40000301000 */
[----:B--2---:R-:W-:-:S04]  /*1e00*/  FMUL R11, R8, R37 ;  /* 0x00000025080b7220 */ /* 0x004fc80000400000 */
[----:B-1----:R-:W-:-:S04]  /*1e10*/  FFMA R11, R28, R35, -R11 ;  /* 0x000000231c0b7223 */ /* 0x002fc8000000080b */
[----:B-----5:R-:W-:-:S05]  /*1e20*/  FADD R13, R0, R11 ;  /* 0x0000000b000d7221 */ /* 0x020fca0000000000 */
[----:B------:R3:W-:Y:S04]  /*1e30*/  STG.E desc[UR10][R18.64], R13 ;  /* 0x0000000d12007986 */ /* 0x0007e8000c10190a */
[----:B------:R-:W2:Y:S01]  /*1e40*/  LDG.E R10, desc[UR10][R16.64] ;  /* 0x0000000a100a7981 */ /* 0x000ea2000c1e1900 */
[----:B------:R-:W-:-:S04]  /*1e50*/  FMUL R35, R8, R35 ;  /* 0x0000002308237220 */ /* 0x000fc80000400000 */
[----:B------:R-:W-:Y:S01]  /*1e60*/  FFMA R35, R28, R37, R35 ;  /* 0x000000251c237223 */ /* 0x000fe20000000023 */
[----:B------:R-:W-:-:S03]  /*1e70*/  FADD R11, R0, -R11 ;  /* 0x8000000b000b7221 */ /* 0x000fc60000000000 */
[----:B--2---:R-:W-:Y:S01]  /*1e80*/  FADD R15, R35, R10 ;  /* 0x0000000a230f7221 */ /* 0x004fe20000000000 */
[----:B------:R-:W-:-:S04]  /*1e90*/  FADD R35, R20, -R35 ;  /* 0x8000002314237221 */ /* 0x000fc80000000000 */
[----:B------:R3:W-:Y:S04]  /*1ea0*/  STG.E desc[UR10][R16.64], R15 ;  /* 0x0000000f10007986 */ /* 0x0007e8000c10190a */
[----:B------:R3:W-:Y:S04]  /*1eb0*/  STG.E desc[UR10][R6.64], R11 ;  /* 0x0000000b06007986 */ /* 0x0007e8000c10190a */
[----:B------:R3:W-:Y:S02]  /*1ec0*/  STG.E desc[UR10][R4.64], R35 ;  /* 0x0000002304007986 */ /* 0x0007e4000c10190a */
.L_x_13:
[----:B------:R-:W-:Y:S01]  /*1ed0*/  VIADD R22, R22, UR8 ;  /* 0x0000000816167c36 */ /* 0x000fe20008000000 */
[----:B------:R-:W-:Y:S01]  /*1ee0*/  UIADD3 UR5, UPT, UPT, UR5, 0x1, URZ ;  /* 0x0000000105057890 */ /* 0x000fe2000fffe0ff */
[----:B------:R-:W-:Y:S01]  /*1ef0*/  VIADD R21, R21, 0x1 ;  /* 0x0000000115157836 */ /* 0x000fe20000000000 */
[----:B------:R-:W-:Y:S10]  /*1f00*/  BRA.U UP1, `(.L_x_20) ;  /* 0xfffffff501087547 */ /* 0x000ff4000b83ffff */
[----:B------:R-:W-:Y:S01]  /*1f10*/  ULEA.HI UR5, UR8, UR8, URZ, 0x1 ;  /* 0x0000000808057291 */ /* 0x000fe2000f8f08ff */
[----:B------:R-:W-:-:S03]  /*1f20*/  IMAD.SHL.U32 R23, R23, 0x2, RZ ;  /* 0x0000000217177824 */ /* 0x000fc600078e00ff */
[----:B------:R-:W-:Y:S01]  /*1f30*/  USHF.R.S32.HI UR8, URZ, 0x1, UR5 ;  /* 0x00000001ff087899 */ /* 0x000fe20008011405 */
[----:B------:R-:W-:Y:S11]  /*1f40*/  BRA.U !UP0, `(.L_x_21) ;  /* 0xfffffff108dc7547 */ /* 0x000ff6000b83ffff */
.L_x_12:
[----:B------:R-:W5:Y:S02]  /*1f50*/  LDCU.64 UR20, c[0x0][0x3e8] ;  /* 0x00007d00ff1477ac */ /* 0x000f640008000a00 */
[----:B-----5:R-:W-:Y:S02]  /*1f60*/  UISETP.GE.U32.AND UP0, UPT, UR20, 0x2, UPT ;  /* 0x000000021400788c */ /* 0x020fe4000bf06070 */
[----:B------:R-:W-:Y:S02]  /*1f70*/  USHF.R.U64 UR13, UR20, 0x1, UR21 ;  /* 0x00000001140d7899 */ /* 0x000fe40008001215 */
[----:B------:R-:W-:Y:S02]  /*1f80*/  UISETP.GE.U32.AND.EX UP0, UPT, UR21, URZ, UPT, UP0 ;  /* 0x000000ff1500728c */ /* 0x000fe4000bf06100 */
[----:B--2---:R-:W-:-:S07]  /*1f90*/  USHF.R.U32.HI UR14, URZ, 0x1, UR21 ;  /* 0x00000001ff0e7899 */ /* 0x004fce0008011615 */
[----:B------:R-:W-:Y:S05]  /*1fa0*/  BRA.U !UP0, `(.L_x_22) ;  /* 0x00000011085c7547 */ /* 0x000fea000b800000 */
[----:B------:R-:W-:Y:S01]  /*1fb0*/  UIADD3 UR4, UP0, UPT, UR13, -0x1, URZ ;  /* 0xffffffff0d047890 */ /* 0x000fe2000ff1e0ff */
[----:B------:R-:W-:Y:S01]  /*1fc0*/  SHF.R.S32.HI R0, RZ, 0x1f, R25 ;  /* 0x0000001fff007819 */ /* 0x000fe20000011419 */
[----:B------:R-:W-:Y:S01]  /*1fd0*/  ULOP3.LUT UR12, UR13, 0x7, URZ, 0xc0, !UPT ;  /* 0x000000070d0c7892 */ /* 0x000fe2000f8ec0ff */
[C---:B0-----:R-:W-:Y:S01]  /*1fe0*/  IMAD.WIDE.U32 R2, R25.reuse, UR20, RZ ;  /* 0x0000001419027c25 */ /* 0x041fe2000f8e00ff */
[----:B------:R-:W-:Y:S02]  /*1ff0*/  UIADD3.X UR5, UPT, UPT, UR14, -0x1, URZ, UP0, !UPT ;  /* 0xffffffff0e057890 */ /* 0x000fe400087fe4ff */
[----:B------:R-:W-:Y:S01]  /*2000*/  UISETP.GE.U32.AND UP1, UPT, UR4, 0x7, UPT ;  /* 0x000000070400788c */ /* 0x000fe2000bf26070 */
[----:B------:R-:W-:Y:S01]  /*2010*/  IMAD R0, R0, UR20, RZ ;  /* 0x0000001400007c24 */ /* 0x000fe2000f8e02ff */
[----:B------:R-:W-:Y:S02]  /*2020*/  UISETP.NE.U32.AND UP0, UPT, UR12, URZ, UPT ;  /* 0x000000ff0c00728c */ /* 0x000fe4000bf05070 */
[----:B------:R-:W-:Y:S01]  /*2030*/  UISETP.GE.U32.AND.EX UP1, UPT, UR5, URZ, UPT, UP1 ;  /* 0x000000ff0500728c */ /* 0x000fe2000bf26110 */
[----:B---3--:R-:W-:Y:S01]  /*2040*/  IMAD R5, R25, UR21, R0 ;  /* 0x0000001519057c24 */ /* 0x008fe2000f8e0200 */
[----:B------:R-:W-:Y:S01]  /*2050*/  UISETP.NE.AND.EX UP0, UPT, URZ, URZ, UPT, UP0 ;  /* 0x000000ffff00728c */ /* 0x000fe2000bf05300 */
[----:B------:R-:W-:-:S02]  /*2060*/  UMOV UR4, URZ ;  /* 0x000000ff00047c82 */ /* 0x000fc40008000000 */
[----:B------:R-:W-:Y:S01]  /*2070*/  IMAD.IADD R5, R3, 0x1, R5 ;  /* 0x0000000103057824 */ /* 0x000fe200078e0205 */
[----:B------:R-:W-:-:S03]  /*2080*/  UMOV UR5, URZ ;  /* 0x000000ff00057c82 */ /* 0x000fc60008000000 */
[----:B------:R-:W-:Y:S05]  /*2090*/  BRA.U !UP1, `(.L_x_23) ;  /* 0x0000000509787547 */ /* 0x000fea000b800000 */
[----:B------:R-:W0:Y:S01]  /*20a0*/  LDCU.128 UR16, c[0x0][0x3a0] ;  /* 0x00007400ff1077ac */ /* 0x000e220008000c00 */
[C---:B------:R-:W-:Y:S01]  /*20b0*/  IMAD.SHL.U32 R4, R2.reuse, 0x4, RZ ;  /* 0x0000000402047824 */ /* 0x040fe200078e00ff */
[----:B----4-:R-:W-:Y:S01]  /*20c0*/  SHF.L.U64.HI R19, R2, 0x2, R5 ;  /* 0x0000000202137819 */ /* 0x010fe20000010205 */
[----:B------:R-:W-:Y:S02]  /*20d0*/  ULOP3.LUT UR4, UR13, 0xfffffff8, URZ, 0xc0, !UPT ;  /* 0xfffffff80d047892 */ /* 0x000fe4000f8ec0ff */
[----:B------:R-:W-:Y:S02]  /*20e0*/  ULOP3.LUT UR5, UR14, 0x7fffffff, URZ, 0xc0, !UPT ;  /* 0x7fffffff0e057892 */ /* 0x000fe4000f8ec0ff */
[----:B------:R-:W-:Y:S02]  /*20f0*/  USHF.L.U64.HI UR9, UR13, 0x2, UR14 ;  /* 0x000000020d097899 */ /* 0x000fe4000801020e */
[----:B------:R-:W-:Y:S01]  /*2100*/  USHF.L.U32 UR8, UR13, 0x2, URZ ;  /* 0x000000020d087899 */ /* 0x000fe200080006ff */
[----:B------:R-:W-:-:S02]  /*2110*/  UMOV UR6, UR4 ;  /* 0x0000000400067c82 */ /* 0x000fc40008000000 */
[----:B------:R-:W-:Y:S01]  /*2120*/  UMOV UR7, UR5 ;  /* 0x0000000500077c82 */ /* 0x000fe20008000000 */
[C---:B0-----:R-:W-:Y:S02]  /*2130*/  IADD3 R0, P1, PT, R4.reuse, UR18, RZ ;  /* 0x0000001204007c10 */ /* 0x041fe4000ff3e0ff */
[----:B------:R-:W-:Y:S02]  /*2140*/  IADD3 R4, P0, PT, R4, UR16, RZ ;  /* 0x0000001004047c10 */ /* 0x000fe4000ff1e0ff */
[----:B------:R-:W-:Y:S02]  /*2150*/  IADD3 R0, P2, PT, R0, 0x10, RZ ;  /* 0x0000001000007810 */ /* 0x000fe40007f5e0ff */
[----:B------:R-:W-:Y:S02]  /*2160*/  IADD3.X R9, PT, PT, R19, UR17, RZ, P0, !PT ;  /* 0x0000001113097c10 */ /* 0x000fe400087fe4ff */
[----:B------:R-:W-:-:S09]  /*2170*/  IADD3.X R19, PT, PT, RZ, UR19, R19, P2, P1 ;  /* 0x00000013ff137c10 */ /* 0x000fd200097e2413 */
.L_x_24:
[----:B------:R-:W-:-:S05]  /*2180*/  IMAD.MOV.U32 R8, RZ, RZ, R4 ;  /* 0x000000ffff087224 */ /* 0x000fca00078e0004 */
[----:B-12---:R-:W-:Y:S01]  /*2190*/  IADD3 R12, P0, PT, R8, UR8, RZ ;  /* 0x00000008080c7c10 */ /* 0x006fe2000ff1e0ff */
[----:B------:R-:W2:Y:S03]  /*21a0*/  LDG.E R15, desc[UR10][R8.64] ;  /* 0x0000000a080f7981 */ /* 0x000ea6000c1e1900 */
[----:B------:R-:W-:-:S05]  /*21b0*/  IADD3.X R13, PT, PT, R9, UR9, RZ, P0, !PT ;  /* 0x00000009090d7c10 */ /* 0x000fca00087fe4ff */
[----:B------:R-:W3:Y:S01]  /*21c0*/  LDG.E R17, desc[UR10][R12.64] ;  /* 0x0000000a0c117981 */ /* 0x000ee2000c1e1900 */
[----:B------:R-:W-:Y:S02]  /*21d0*/  IMAD.MOV.U32 R6, RZ, RZ, R0 ;  /* 0x000000ffff067224 */ /* 0x000fe400078e0000 */
[----:B------:R-:W-:-:S03]  /*21e0*/  IMAD.MOV.U32 R7, RZ, RZ, R19 ;  /* 0x000000ffff077224 */ /* 0x000fc600078e0013 */
[----:B------:R-:W-:-:S04]  /*21f0*/  IADD3 R10, P0, PT, R6, UR8, RZ ;  /* 0x00000008060a7c10 */ /* 0x000fc8000ff1e0ff */
[----:B------:R-:W-:Y:S01]  /*2200*/  IADD3.X R11, PT, PT, R7, UR9, RZ, P0, !PT ;  /* 0x00000009070b7c10 */ /* 0x000fe200087fe4ff */
[----:B---3--:R0:W-:Y:S04]  /*2210*/  STG.E desc[UR10][R8.64], R17 ;  /* 0x0000001108007986 */ /* 0x0081e8000c10190a */
[----:B--2---:R1:W-:Y:S04]  /*2220*/  STG.E desc[UR10][R12.64], R15 ;  /* 0x0000000f0c007986 */ /* 0x0043e8000c10190a */
[----:B------:R-:W2:Y:S04]  /*2230*/  LDG.E R21, desc[UR10][R10.64+-0x10] ;  /* 0xfffff00a0a157981 */ /* 0x000ea8000c1e1900 */
[----:B------:R-:W3:Y:S04]  /*2240*/  LDG.E R19, desc[UR10][R6.64+-0x10] ;  /* 0xfffff00a06137981 */ /* 0x000ee8000c1e1900 */
[----:B--2---:R2:W-:Y:S04]  /*2250*/  STG.E desc[UR10][R6.64+-0x10], R21 ;  /* 0xfffff01506007986 */ /* 0x0045e8000c10190a */
[----:B---3--:R3:W-:Y:S04]  /*2260*/  STG.E desc[UR10][R10.64+-0x10], R19 ;  /* 0xfffff0130a007986 */ /* 0x0087e8000c10190a */
[----:B------:R-:W4:Y:S04]  /*2270*/  LDG.E R27, desc[UR10][R12.64+0x4] ;  /* 0x0000040a0c1b7981 */ /* 0x000f28000c1e1900 */
[----:B------:R-:W5:Y:S04]  /*2280*/  LDG.E R23, desc[UR10][R8.64+0x4] ;  /* 0x0000040a08177981 */ /* 0x000f68000c1e1900 */
[----:B----4-:R4:W-:Y:S04]  /*2290*/  STG.E desc[UR10][R8.64+0x4], R27 ;  /* 0x0000041b08007986 */ /* 0x0109e8000c10190a */
[----:B-----5:R5:W-:Y:S04]  /*22a0*/  STG.E desc[UR10][R12.64+0x4], R23 ;  /* 0x000004170c007986 */ /* 0x020be8000c10190a */
[----:B------:R-:W2:Y:S04]  /*22b0*/  LDG.E R29, desc[UR10][R10.64+-0xc] ;  /* 0xfffff40a0a1d7981 */ /* 0x000ea8000c1e1900 */
[----:B0-----:R-:W3:Y:S04]  /*22c0*/  LDG.E R17, desc[UR10][R6.64+-0xc] ;  /* 0xfffff40a06117981 */ /* 0x001ee8000c1e1900 */
[----:B--2---:R0:W-:Y:S04]  /*22d0*/  STG.E desc[UR10][R6.64+-0xc], R29 ;  /* 0xfffff41d06007986 */ /* 0x0041e8000c10190a */
[----:B---3--:R2:W-:Y:S04]  /*22e0*/  STG.E desc[UR10][R10.64+-0xc], R17 ;  /* 0xfffff4110a007986 */ /* 0x0085e8000c10190a */
[----:B------:R-:W3:Y:S04]  /*22f0*/  LDG.E R31, desc[UR10][R12.64+0x8] ;  /* 0x0000080a0c1f7981 */ /* 0x000ee8000c1e1900 */
[----:B-1----:R-:W4:Y:S04]  /*2300*/  LDG.E R15, desc[UR10][R8.64+0x8] ;  /* 0x0000080a080f7981 */ /* 0x002f28000c1e1900 */
[----:B---3--:R1:W-:Y:S04]  /*2310*/  STG.E desc[UR10][R8.64+0x8], R31 ;  /* 0x0000081f08007986 */ /* 0x0083e8000c10190a */
[----:B----4-:R3:W-:Y:S04]  /*2320*/  STG.E desc[UR10][R12.64+0x8], R15 ;  /* 0x0000080f0c007986 */ /* 0x0107e8000c10190a */
[----:B------:R-:W4:Y:S04]  /*2330*/  LDG.E R21, desc[UR10][R10.64+-0x8] ;  /* 0xfffff80a0a157981 */ /* 0x000f28000c1e1900 */
[----:B------:R-:W5:Y:S04]  /*2340*/  LDG.E R19, desc[UR10][R6.64+-0x8] ;  /* 0xfffff80a06137981 */ /* 0x000f68000c1e1900 */
[----:B----4-:R4:W-:Y:S04]  /*2350*/  STG.E desc[UR10][R6.64+-0x8], R21 ;  /* 0xfffff81506007986 */ /* 0x0109e8000c10190a */
[----:B-----5:R5:W-:Y:S04]  /*2360*/  STG.E desc[UR10][R10.64+-0x8], R19 ;  /* 0xfffff8130a007986 */ /* 0x020be8000c10190a */
[----:B------:R-:W2:Y:S04]  /*2370*/  LDG.E R27, desc[UR10][R12.64+0xc] ;  /* 0x00000c0a0c1b7981 */ /* 0x000ea8000c1e1900 */
[----:B------:R-:W3:Y:S04]  /*2380*/  LDG.E R23, desc[UR10][R8.64+0xc] ;  /* 0x00000c0a08177981 */ /* 0x000ee8000c1e1900 */
[----:B--2---:R2:W-:Y:S04]  /*2390*/  STG.E desc[UR10][R8.64+0xc], R27 ;  /* 0x00000c1b08007986 */ /* 0x0045e8000c10190a */
[----:B---3--:R3:W-:Y:S04]  /*23a0*/  STG.E desc[UR10][R12.64+0xc], R23 ;  /* 0x00000c170c007986 */ /* 0x0087e8000c10190a */
[----:B0-----:R-:W4:Y:S04]  /*23b0*/  LDG.E R29, desc[UR10][R10.64+-0x4] ;  /* 0xfffffc0a0a1d7981 */ /* 0x001f28000c1e1900 */
[----:B------:R-:W5:Y:S04]  /*23c0*/  LDG.E R17, desc[UR10][R6.64+-0x4] ;  /* 0xfffffc0a06117981 */ /* 0x000f68000c1e1900 */
[----:B----4-:R0:W-:Y:S04]  /*23d0*/  STG.E desc[UR10][R6.64+-0x4], R29 ;  /* 0xfffffc1d06007986 */ /* 0x0101e8000c10190a */
[----:B-----5:R4:W-:Y:S04]  /*23e0*/  STG.E desc[UR10][R10.64+-0x4], R17 ;  /* 0xfffffc110a007986 */ /* 0x0209e8000c10190a */
[----:B-1----:R-:W5:Y:S04]  /*23f0*/  LDG.E R31, desc[UR10][R12.64+0x10] ;  /* 0x0000100a0c1f7981 */ /* 0x002f68000c1e1900 */
[----:B------:R-:W2:Y:S04]  /*2400*/  LDG.E R15, desc[UR10][R8.64+0x10] ;  /* 0x0000100a080f7981 */ /* 0x000ea8000c1e1900 */
[----:B-----5:R1:W-:Y:S04]  /*2410*/  STG.E desc[UR10][R8.64+0x10], R31 ;  /* 0x0000101f08007986 */ /* 0x0203e8000c10190a */
[----:B--2---:R2:W-:Y:S04]  /*2420*/  STG.E desc[UR10][R12.64+0x10], R15 ;  /* 0x0000100f0c007986 */ /* 0x0045e8000c10190a */
[----:B------:R-:W5:Y:S04]  /*2430*/  LDG.E R21, desc[UR10][R10.64] ;  /* 0x0000000a0a157981 */ /* 0x000f68000c1e1900 */
[----:B------:R-:W3:Y:S04]  /*2440*/  LDG.E R19, desc[UR10][R6.64] ;  /* 0x0000000a06137981 */ /* 0x000ee8000c1e1900 */
[----:B-----5:R5:W-:Y:S04]  /*2450*/  STG.E desc[UR10][R6.64], R21 ;  /* 0x0000001506007986 */ /* 0x020be8000c10190a */
[----:B---3--:R3:W-:Y:S04]  /*2460*/  STG.E desc[UR10][R10.64], R19 ;  /* 0x000000130a007986 */ /* 0x0087e8000c10190a */
[----:B------:R-:W4:Y:S04]  /*2470*/  LDG.E R27, desc[UR10][R12.64+0x14] ;  /* 0x0000140a0c1b7981 */ /* 0x000f28000c1e1900 */
[----:B------:R-:W2:Y:S04]  /*2480*/  LDG.E R23, desc[UR10][R8.64+0x14] ;  /* 0x0000140a08177981 */ /* 0x000ea8000c1e1900 */
[----:B----4-:R4:W-:Y:S04]  /*2490*/  STG.E desc[UR10][R8.64+0x14], R27 ;  /* 0x0000141b08007986 */ /* 0x0109e8000c10190a */
[----:B--2---:R2:W-:Y:S04]  /*24a0*/  STG.E desc[UR10][R12.64+0x14], R23 ;  /* 0x000014170c007986 */ /* 0x0045e8000c10190a */
[----:B0-----:R-:W5:Y:S04]  /*24b0*/  LDG.E R29, desc[UR10][R10.64+0x4] ;  /* 0x0000040a0a1d7981 */ /* 0x001f68000c1e1900 */
[----:B------:R-:W3:Y:S04]  /*24c0*/  LDG.E R17, desc[UR10][R6.64+0x4] ;  /* 0x0000040a06117981 */ /* 0x000ee8000c1e1900 */
[----:B-----5:R0:W-:Y:S04]  /*24d0*/  STG.E desc[UR10][R6.64+0x4], R29 ;  /* 0x0000041d06007986 */ /* 0x0201e8000c10190a */
[----:B---3--:R3:W-:Y:S04]  /*24e0*/  STG.E desc[UR10][R10.64+0x4], R17 ;  /* 0x000004110a007986 */ /* 0x0087e8000c10190a */
[----:B-1----:R-:W5:Y:S04]  /*24f0*/  LDG.E R31, desc[UR10][R12.64+0x18] ;  /* 0x0000180a0c1f7981 */ /* 0x002f68000c1e1900 */
[----:B------:R-:W4:Y:S04]  /*2500*/  LDG.E R15, desc[UR10][R8.64+0x18] ;  /* 0x0000180a080f7981 */ /* 0x000f28000c1e1900 */
[----:B-----5:R-:W-:Y:S04]  /*2510*/  STG.E desc[UR10][R8.64+0x18], R31 ;  /* 0x0000181f08007986 */ /* 0x020fe8000c10190a */
[----:B----4-:R-:W-:Y:S04]  /*2520*/  STG.E desc[UR10][R12.64+0x18], R15 ;  /* 0x0000180f0c007986 */ /* 0x010fe8000c10190a */
[----:B------:R-:W4:Y:S04]  /*2530*/  LDG.E R21, desc[UR10][R10.64+0x8] ;  /* 0x0000080a0a157981 */ /* 0x000f28000c1e1900 */
[----:B------:R-:W5:Y:S04]  /*2540*/  LDG.E R19, desc[UR10][R6.64+0x8] ;  /* 0x0000080a06137981 */ /* 0x000f68000c1e1900 */
[----:B----4-:R-:W-:Y:S04]  /*2550*/  STG.E desc[UR10][R6.64+0x8], R21 ;  /* 0x0000081506007986 */ /* 0x010fe8000c10190a */
[----:B-----5:R-:W-:Y:S04]  /*2560*/  STG.E desc[UR10][R10.64+0x8], R19 ;  /* 0x000008130a007986 */ /* 0x020fe8000c10190a */
[----:B------:R-:W4:Y:S04]  /*2570*/  LDG.E R27, desc[UR10][R12.64+0x1c] ;  /* 0x00001c0a0c1b7981 */ /* 0x000f28000c1e1900 */
[----:B--2---:R-:W2:Y:S04]  /*2580*/  LDG.E R23, desc[UR10][R8.64+0x1c] ;  /* 0x00001c0a08177981 */ /* 0x004ea8000c1e1900 */
[----:B----4-:R1:W-:Y:S04]  /*2590*/  STG.E desc[UR10][R8.64+0x1c], R27 ;  /* 0x00001c1b08007986 */ /* 0x0103e8000c10190a */
[----:B--2---:R2:W-:Y:S04]  /*25a0*/  STG.E desc[UR10][R12.64+0x1c], R23 ;  /* 0x00001c170c007986 */ /* 0x0045e8000c10190a */
[----:B0-----:R-:W4:Y:S04]  /*25b0*/  LDG.E R29, desc[UR10][R10.64+0xc] ;  /* 0x00000c0a0a1d7981 */ /* 0x001f28000c1e1900 */
[----:B---3--:R-:W3:Y:S01]  /*25c0*/  LDG.E R17, desc[UR10][R6.64+0xc] ;  /* 0x00000c0a06117981 */ /* 0x008ee2000c1e1900 */
[----:B------:R-:W-:-:S04]  /*25d0*/  UIADD3 UR6, UP1, UPT, UR6, -0x8, URZ ;  /* 0xfffffff806067890 */ /* 0x000fc8000ff3e0ff */
[----:B------:R-:W-:Y:S02]  /*25e0*/  UIADD3.X UR7, UPT, UPT, UR7, -0x1, URZ, UP1, !UPT ;  /* 0xffffffff07077890 */ /* 0x000fe40008ffe4ff */
[----:B------:R-:W-:-:S04]  /*25f0*/  UISETP.NE.U32.AND UP1, UPT, UR6, URZ, UPT ;  /* 0x000000ff0600728c */ /* 0x000fc8000bf25070 */
[----:B------:R-:W-:Y:S01]  /*2600*/  UISETP.NE.AND.EX UP1, UPT, UR7, URZ, UPT, UP1 ;  /* 0x000000ff0700728c */ /* 0x000fe2000bf25310 */
[----:B------:R-:W-:Y:S02]  /*2610*/  IADD3 R4, P0, PT, R8, 0x20, RZ ;  /* 0x0000002008047810 */ /* 0x000fe40007f1e0ff */
[----:B------:R-:W-:-:S03]  /*2620*/  IADD3 R0, P1, PT, R6, 0x20, RZ ;  /* 0x0000002006007810 */ /* 0x000fc60007f3e0ff */
[----:B-1----:R-:W-:Y:S02]  /*2630*/  IMAD.X R9, RZ, RZ, R9, P0 ;  /* 0x000000ffff097224 */ /* 0x002fe400000e0609 */
[----:B------:R-:W-:Y:S01]  /*2640*/  IMAD.X R19, RZ, RZ, R7, P1 ;  /* 0x000000ffff137224 */ /* 0x000fe200008e0607 */
[----:B----4-:R2:W-:Y:S04]  /*2650*/  STG.E desc[UR10][R6.64+0xc], R29 ;  /* 0x00000c1d06007986 */ /* 0x0105e8000c10190a */
[----:B---3--:R2:W-:Y:S01]  /*2660*/  STG.E desc[UR10][R10.64+0xc], R17 ;  /* 0x00000c110a007986 */ /* 0x0085e2000c10190a */
[----:B------:R-:W-:Y:S05]  /*2670*/  BRA.U UP1, `(.L_x_24) ;  /* 0xfffffff901c07547 */ /* 0x000fea000b83ffff */
.L_x_23:
[----:B------:R-:W-:Y:S05]  /*2680*/  BRA.U !UP0, `(.L_x_22) ;  /* 0x0000000908a47547 */ /* 0x000fea000b800000 */
[----:B------:R-:W-:Y:S02]  /*2690*/  UISETP.GE.U32.AND UP1, UPT, UR12, 0x4, UPT ;  /* 0x000000040c00788c */ /* 0x000fe4000bf26070 */
[----:B------:R-:W-:Y:S02]  /*26a0*/  ULOP3.LUT UR6, UR13, 0x3, URZ, 0xc0, !UPT ;  /* 0x000000030d067892 */ /* 0x000fe4000f8ec0ff */
[----:B------:R-:W-:Y:S02]  /*26b0*/  UISETP.GE.U32.AND.EX UP1, UPT, URZ, URZ, UPT, UP1 ;  /* 0x000000ffff00728c */ /* 0x000fe4000bf26110 */
[----:B------:R-:W-:-:S04]  /*26c0*/  UISETP.NE.U32.AND UP0, UPT, UR6, URZ, UPT ;  /* 0x000000ff0600728c */ /* 0x000fc8000bf05070 */
[----:B------:R-:W-:-:S03]  /*26d0*/  UISETP.NE.AND.EX UP0, UPT, URZ, URZ, UPT, UP0 ;  /* 0x000000ffff00728c */ /* 0x000fc6000bf05300 */
[----:B------:R-:W-:Y:S08]  /*26e0*/  BRA.U !UP1, `(.L_x_25) ;  /* 0x0000000509607547 */ /* 0x000ff0000b800000 */
[----:B------:R-:W0:Y:S01]  /*26f0*/  LDCU.128 UR16, c[0x0][0x3a0] ;  /* 0x00007400ff1077ac */ /* 0x000e220008000c00 */
[----:B------:R-:W-:Y:S01]  /*2700*/  IADD3 R0, P0, PT, R2, UR4, RZ ;  /* 0x0000000402007c10 */ /* 0x000fe2000ff1e0ff */
[----:B------:R-:W-:-:S03]  /*2710*/  USHF.L.U32 UR8, UR13, 0x2, URZ ;  /* 0x000000020d087899 */ /* 0x000fc600080006ff */
[----:B--2---:R-:W-:Y:S01]  /*2720*/  IADD3.X R7, PT, PT, R5, UR5, RZ, P0, !PT ;  /* 0x0000000505077c10 */ /* 0x004fe200087fe4ff */
[C---:B-1--4-:R-:W-:Y:S01]  /*2730*/  IMAD.SHL.U32 R12, R0.reuse, 0x4, RZ ;  /* 0x00000004000c7824 */ /* 0x052fe200078e00ff */
[----:B------:R-:W-:Y:S02]  /*2740*/  USHF.L.U64.HI UR7, UR13, 0x2, UR14 ;  /* 0x000000020d077899 */ /* 0x000fe4000801020e */
[----:B------:R-:W-:Y:S02]  /*2750*/  SHF.L.U64.HI R0, R0, 0x2, R7 ;  /* 0x0000000200007819 */ /* 0x000fe40000010207 */
[----:B0-----:R-:W-:-:S04]  /*2760*/  IADD3 R10, P0, PT, R12, UR16, RZ ;  /* 0x000000100c0a7c10 */ /* 0x001fc8000ff1e0ff */
[----:B------:R-:W-:Y:S02]  /*2770*/  IADD3.X R11, PT, PT, R0, UR17, RZ, P0, !PT ;  /* 0x00000011000b7c10 */ /* 0x000fe400087fe4ff */
[----:B------:R-:W-:-:S03]  /*2780*/  IADD3 R6, P0, PT, R10, UR8, RZ ;  /* 0x000000080a067c10 */ /* 0x000fc6000ff1e0ff */
[----:B------:R-:W2:Y:S01]  /*2790*/  LDG.E R17, desc[UR10][R10.64] ;  /* 0x0000000a0a117981 */ /* 0x000ea2000c1e1900 */
[----:B------:R-:W-:-:S05]  /*27a0*/  IADD3.X R7, PT, PT, R11, UR7, RZ, P0, !PT ;  /* 0x000000070b077c10 */ /* 0x000fca00087fe4ff */
[----:B------:R-:W3:Y:S01]  /*27b0*/  LDG.E R19, desc[UR10][R6.64] ;  /* 0x0000000a06137981 */ /* 0x000ee2000c1e1900 */
[----:B------:R-:W-:-:S04]  /*27c0*/  IADD3 R12, P0, PT, R12, UR18, RZ ;  /* 0x000000120c0c7c10 */ /* 0x000fc8000ff1e0ff */
[----:B------:R-:W-:Y:S02]  /*27d0*/  IADD3.X R13, PT, PT, R0, UR19, RZ, P0, !PT ;  /* 0x00000013000d7c10 */ /* 0x000fe400087fe4ff */
[----:B------:R-:W-:-:S04]  /*27e0*/  IADD3 R8, P0, PT, R12, UR8, RZ ;  /* 0x000000080c087c10 */ /* 0x000fc8000ff1e0ff */
[----:B------:R-:W-:Y:S01]  /*27f0*/  IADD3.X R9, PT, PT, R13, UR7, RZ, P0, !PT ;  /* 0x000000070d097c10 */ /* 0x000fe200087fe4ff */
[----:B------:R-:W-:-:S06]  /*2800*/  UIADD3 UR5, UPT, UPT, UR4, 0x1, URZ ;  /* 0x0000000104057890 */ /* 0x000fcc000fffe0ff */
[----:B------:R-:W-:Y:S01]  /*2810*/  IADD3 R0, P0, PT, R2, UR5, RZ ;  /* 0x0000000502007c10 */ /* 0x000fe2000ff1e0ff */
[----:B---3--:R0:W-:Y:S04]  /*2820*/  STG.E desc[UR10][R10.64], R19 ;  /* 0x000000130a007986 */ /* 0x0081e8000c10190a */
[----:B--2---:R1:W-:Y:S04]  /*2830*/  STG.E desc[UR10][R6.64], R17 ;  /* 0x0000001106007986 */ /* 0x0043e8000c10190a */
[----:B------:R-:W2:Y:S04]  /*2840*/  LDG.E R23, desc[UR10][R8.64] ;  /* 0x0000000a08177981 */ /* 0x000ea8000c1e1900 */
[----:B------:R-:W3:Y:S01]  /*2850*/  LDG.E R21, desc[UR10][R12.64] ;  /* 0x0000000a0c157981 */ /* 0x000ee2000c1e1900 */
[----:B------:R-:W-:-:S02]  /*2860*/  IMAD.X R15, RZ, RZ, R5, P0 ;  /* 0x000000ffff0f7224 */ /* 0x000fc400000e0605 */
[----:B------:R-:W-:-:S03]  /*2870*/  IMAD.SHL.U32 R16, R0, 0x4, RZ ;  /* 0x0000000400107824 */ /* 0x000fc600078e00ff */
[----:B------:R-:W-:Y:S02]  /*2880*/  SHF.L.U64.HI R0, R0, 0x2, R15 ;  /* 0x0000000200007819 */ /* 0x000fe4000001020f */
[----:B------:R-:W-:-:S04]  /*2890*/  IADD3 R14, P0, PT, R16, UR16, RZ ;  /* 0x00000010100e7c10 */ /* 0x000fc8000ff1e0ff */
[----:B------:R-:W-:Y:S02]  /*28a0*/  IADD3.X R15, PT, PT, R0, UR17, RZ, P0, !PT ;  /* 0x00000011000f7c10 */ /* 0x000fe400087fe4ff */
[----:B0-----:R-:W-:-:S04]  /*28b0*/  IADD3 R10, P0, PT, R14, UR8, RZ ;  /* 0x000000080e0a7c10 */ /* 0x001fc8000ff1e0ff */
[----:B------:R-:W-:Y:S01]  /*28c0*/  IADD3.X R11, PT, PT, R15, UR7, RZ, P0, !PT ;  /* 0x000000070f0b7c10 */ /* 0x000fe200087fe4ff */
[----:B--2---:R0:W-:Y:S04]  /*28d0*/  STG.E desc[UR10][R12.64], R23 ;  /* 0x000000170c007986 */ /* 0x0041e8000c10190a */
[----:B---3--:R2:W-:Y:S04]  /*28e0*/  STG.E desc[UR10][R8.64], R21 ;  /* 0x0000001508007986 */ /* 0x0085e8000c10190a */
[----:B------:R-:W3:Y:S04]  /*28f0*/  LDG.E R27, desc[UR10][R10.64] ;  /* 0x0000000a0a1b7981 */ /* 0x000ee8000c1e1900 */
[----:B------:R-:W4:Y:S01]  /*2900*/  LDG.E R19, desc[UR10][R14.64] ;  /* 0x0000000a0e137981 */ /* 0x000f22000c1e1900 */
[----:B------:R-:W-:-:S04]  /*2910*/  IADD3 R16, P0, PT, R16, UR18, RZ ;  /* 0x0000001210107c10 */ /* 0x000fc8000ff1e0ff */
[----:B-1----:R-:W-:Y:S02]  /*2920*/  IADD3.X R17, PT, PT, R0, UR19, RZ, P0, !PT ;  /* 0x0000001300117c10 */ /* 0x002fe400087fe4ff */
[----:B------:R-:W-:-:S04]  /*2930*/  IADD3 R6, P0, PT, R16, UR8, RZ ;  /* 0x0000000810067c10 */ /* 0x000fc8000ff1e0ff */
[----:B------:R-:W-:Y:S01]  /*2940*/  IADD3.X R7, PT, PT, R17, UR7, RZ, P0, !PT ;  /* 0x0000000711077c10 */ /* 0x000fe200087fe4ff */
[----:B------:R-:W-:Y:S01]  /*2950*/  UIADD3 UR5, UPT, UPT, UR4, 0x2, URZ ;  /* 0x0000000204057890 */ /* 0x000fe2000fffe0ff */
[----:B---3--:R-:W-:Y:S04]  /*2960*/  STG.E desc[UR10][R14.64], R27 ;  /* 0x0000001b0e007986 */ /* 0x008fe8000c10190a */
[----:B----4-:R1:W-:Y:S04]  /*2970*/  STG.E desc[UR10][R10.64], R19 ;  /* 0x000000130a007986 */ /* 0x0103e8000c10190a */
[----:B------:R-:W3:Y:S04]  /*2980*/  LDG.E R29, desc[UR10][R6.64] ;  /* 0x0000000a061d7981 */ /* 0x000ee8000c1e1900 */
[----:B0-----:R-:W4:Y:S01]  /*2990*/  LDG.E R23, desc[UR10][R16.64] ;  /* 0x0000000a10177981 */ /* 0x001f22000c1e1900 */
[----:B------:R-:W-:-:S05]  /*29a0*/  IADD3 R4, P0, PT, R2, UR5, RZ ;  /* 0x0000000502047c10 */ /* 0x000fca000ff1e0ff */
[----:B--2---:R-:W-:Y:S02]  /*29b0*/  IMAD.X R9, RZ, RZ, R5, P0 ;  /* 0x000000ffff097224 */ /* 0x004fe400000e0605 */
[----:B------:R-:W-:-:S03]  /*29c0*/  IMAD.SHL.U32 R0, R4, 0x4, RZ ;  /* 0x0000000404007824 */ /* 0x000fc600078e00ff */
[----:B------:R-:W-:Y:S02]  /*29d0*/  SHF.L.U64.HI R4, R4, 0x2, R9 ;  /* 0x0000000204047819 */ /* 0x000fe40000010209 */
[----:B------:R-:W-:-:S04]  /*29e0*/  IADD3 R12, P0, PT, R0, UR16, RZ ;  /* 0x00000010000c7c10 */ /* 0x000fc8000ff1e0ff */
[----:B------:R-:W-:Y:S02]  /*29f0*/  IADD3.X R13, PT, PT, R4, UR17, RZ, P0, !PT ;  /* 0x00000011040d7c10 */ /* 0x000fe400087fe4ff */
[----:B------:R-:W-:-:S04]  /*2a00*/  IADD3 R8, P0, PT, R12, UR8, RZ ;  /* 0x000000080c087c10 */ /* 0x000fc8000ff1e0ff */
[----:B------:R-:W-:Y:S01]  /*2a10*/  IADD3.X R9, PT, PT, R13, UR7, RZ, P0, !PT ;  /* 0x000000070d097c10 */ /* 0x000fe200087fe4ff */
[----:B---3--:R-:W-:Y:S04]  /*2a20*/  STG.E desc[UR10][R16.64], R29 ;  /* 0x0000001d10007986 */ /* 0x008fe8000c10190a */
[----:B----4-:R0:W-:Y:S04]  /*2a30*/  STG.E desc[UR10][R6.64], R23 ;  /* 0x0000001706007986 */ /* 0x0101e8000c10190a */
[----:B------:R-:W2:Y:S04]  /*2a40*/  LDG.E R21, desc[UR10][R8.64] ;  /* 0x0000000a08157981 */ /* 0x000ea8000c1e1900 */
[----:B-1----:R-:W3:Y:S01]  /*2a50*/  LDG.E R19, desc[UR10][R12.64] ;  /* 0x0000000a0c137981 */ /* 0x002ee2000c1e1900 */
[----:B------:R-:W-:-:S04]  /*2a60*/  IADD3 R14, P0, PT, R0, UR18, RZ ;  /* 0x00000012000e7c10 */ /* 0x000fc8000ff1e0ff */
[----:B------:R-:W-:Y:S02]  /*2a70*/  IADD3.X R15, PT, PT, R4, UR19, RZ, P0, !PT ;  /* 0x00000013040f7c10 */ /* 0x000fe400087fe4ff */
[----:B------:R-:W-:-:S04]  /*2a80*/  IADD3 R10, P0, PT, R14, UR8, RZ ;  /* 0x000000080e0a7c10 */ /* 0x000fc8000ff1e0ff */
[----:B------:R-:W-:Y:S01]  /*2a90*/  IADD3.X R11, PT, PT, R15, UR7, RZ, P0, !PT ;  /* 0x000000070f0b7c10 */ /* 0x000fe200087fe4ff */
[----:B------:R-:W-:Y:S01]  /*2aa0*/  UIADD3 UR5, UPT, UPT, UR4, 0x3, URZ ;  /* 0x0000000304057890 */ /* 0x000fe2000fffe0ff */
[----:B--2---:R1:W-:Y:S04]  /*2ab0*/  STG.E desc[UR10][R12.64], R21 ;  /* 0x000000150c007986 */ /* 0x0043e8000c10190a */
[----:B---3--:R2:W-:Y:S04]  /*2ac0*/  STG.E desc[UR10][R8.64], R19 ;  /* 0x0000001308007986 */ /* 0x0085e8000c10190a */
[----:B------:R-:W3:Y:S04]  /*2ad0*/  LDG.E R31, desc[UR10][R10.64] ;  /* 0x0000000a0a1f7981 */ /* 0x000ee8000c1e1900 */
[----:B------:R-:W4:Y:S01]  /*2ae0*/  LDG.E R27, desc[UR10][R14.64] ;  /* 0x0000000a0e1b7981 */ /* 0x000f22000c1e1900 */
[----:B------:R-:W-:-:S05]  /*2af0*/  IADD3 R4, P0, PT, R2, UR5, RZ ;  /* 0x0000000502047c10 */ /* 0x000fca000ff1e0ff */
[----:B0-----:R-:W-:Y:S02]  /*2b00*/  IMAD.X R7, RZ, RZ, R5, P0 ;  /* 0x000000ffff077224 */ /* 0x001fe400000e0605 */
[----:B------:R-:W-:-:S03]  /*2b10*/  IMAD.SHL.U32 R0, R4, 0x4, RZ ;  /* 0x0000000404007824 */ /* 0x000fc600078e00ff */
[----:B------:R-:W-:Y:S02]  /*2b20*/  SHF.L.U64.HI R4, R4, 0x2, R7 ;  /* 0x0000000204047819 */ /* 0x000fe40000010207 */
[----:B------:R-:W-:-:S04]  /*2b30*/  IADD3 R16, P0, PT, R0, UR16, RZ ;  /* 0x0000001000107c10 */ /* 0x000fc8000ff1e0ff */
[----:B------:R-:W-:Y:S02]  /*2b40*/  IADD3.X R17, PT, PT, R4, UR17, RZ, P0, !PT ;  /* 0x0000001104117c10 */ /* 0x000fe400087fe4ff */
[----:B------:R-:W-:-:S04]  /*2b50*/  IADD3 R6, P0, PT, R16, UR8, RZ ;  /* 0x0000000810067c10 */ /* 0x000fc8000ff1e0ff */
[----:B------:R-:W-:Y:S01]  /*2b60*/  IADD3.X R7, PT, PT, R17, UR7, RZ, P0, !PT ;  /* 0x0000000711077c10 */ /* 0x000fe200087fe4ff */
[----:B---3--:R0:W-:Y:S04]  /*2b70*/  STG.E desc[UR10][R14.64], R31 ;  /* 0x0000001f0e007986 */ /* 0x0081e8000c10190a */
[----:B----4-:R3:W-:Y:S04]  /*2b80*/  STG.E desc[UR10][R10.64], R27 ;  /* 0x0000001b0a007986 */ /* 0x0107e8000c10190a */
[----:B-1----:R-:W4:Y:S04]  /*2b90*/  LDG.E R21, desc[UR10][R6.64] ;  /* 0x0000000a06157981 */ /* 0x002f28000c1e1900 */
[----:B--2---:R-:W2:Y:S01]  /*2ba0*/  LDG.E R19, desc[UR10][R16.64] ;  /* 0x0000000a10137981 */ /* 0x004ea2000c1e1900 */
[----:B------:R-:W-:-:S04]  /*2bb0*/  IADD3 R12, P0, PT, R0, UR18, RZ ;  /* 0x00000012000c7c10 */ /* 0x000fc8000ff1e0ff */
[----:B------:R-:W-:Y:S02]  /*2bc0*/  IADD3.X R13, PT, PT, R4, UR19, RZ, P0, !PT ;  /* 0x00000013040d7c10 */ /* 0x000fe400087fe4ff */
[----:B------:R-:W-:-:S04]  /*2bd0*/  IADD3 R8, P0, PT, R12, UR8, RZ ;  /* 0x000000080c087c10 */ /* 0x000fc8000ff1e0ff */
[----:B------:R-:W-:Y:S01]  /*2be0*/  IADD3.X R9, PT, PT, R13, UR7, RZ, P0, !PT ;  /* 0x000000070d097c10 */ /* 0x000fe200087fe4ff */
[----:B----4-:R3:W-:Y:S04]  /*2bf0*/  STG.E desc[UR10][R16.64], R21 ;  /* 0x0000001510007986 */ /* 0x0107e8000c10190a */
[----:B--2---:R3:W-:Y:S04]  /*2c00*/  STG.E desc[UR10][R6.64], R19 ;  /* 0x0000001306007986 */ /* 0x0047e8000c10190a */
[----:B------:R-:W2:Y:S04]  /*2c10*/  LDG.E R23, desc[UR10][R8.64] ;  /* 0x0000000a08177981 */ /* 0x000ea8000c1e1900 */
[----:B0-----:R-:W4:Y:S01]  /*2c20*/  LDG.E R15, desc[UR10][R12.64] ;  /* 0x0000000a0c0f7981 */ /* 0x001f22000c1e1900 */
[----:B------:R-:W-:Y:S01]  /*2c30*/  UIADD3 UR4, UPT, UPT, UR4, 0x4, URZ ;  /* 0x0000000404047890 */ /* 0x000fe2000fffe0ff */
[----:B------:R-:W-:-:S02]  /*2c40*/  UMOV UR5, URZ ;  /* 0x000000ff00057c82 */ /* 0x000fc40008000000 */
[----:B--2---:R3:W-:Y:S04]  /*2c50*/  STG.E desc[UR10][R12.64], R23 ;  /* 0x000000170c007986 */ /* 0x0047e8000c10190a */
[----:B----4-:R3:W-:Y:S05]  /*2c60*/  STG.E desc[UR10][R8.64], R15 ;  /* 0x0000000f08007986 */ /* 0x0107ea000c10190a */
.L_x_25:
[----:B------:R-:W-:Y:S05]  /*2c70*/  BRA.U !UP0, `(.L_x_22) ;  /* 0x0000000508287547 */ /* 0x000fea000b800000 */
[----:B------:R-:W-:Y:S02]  /*2c80*/  UISETP.NE.U32.AND UP0, UPT, UR6, 0x1, UPT ;  /* 0x000000010600788c */ /* 0x000fe4000bf05070 */
[----:B------:R-:W-:Y:S02]  /*2c90*/  ULOP3.LUT UP1, URZ, UR20, 0x2, URZ, 0xc0, !UPT ;  /* 0x0000000214ff7892 */ /* 0x000fe4000f82c0ff */
[----:B------:R-:W-:-:S09]  /*2ca0*/  UISETP.NE.AND.EX UP0, UPT, URZ, URZ, UPT, UP0 ;  /* 0x000000ffff00728c */ /* 0x000fd2000bf05300 */
[----:B------:R-:W-:Y:S05]  /*2cb0*/  BRA.U !UP0, `(.L_x_26) ;  /* 0x0000000108b87547 */ /* 0x000fea000b800000 */
[----:B------:R-:W0:Y:S01]  /*2cc0*/  LDCU.128 UR16, c[0x0][0x3a0] ;  /* 0x00007400ff1077ac */ /* 0x000e220008000c00 */
[----:B------:R-:W-:Y:S01]  /*2cd0*/  IADD3 R0, P0, PT, R2, UR4, RZ ;  /* 0x0000000402007c10 */ /* 0x000fe2000ff1e0ff */
[----:B------:R-:W-:-:S03]  /*2ce0*/  USHF.L.U32 UR6, UR13, 0x2, URZ ;  /* 0x000000020d067899 */ /* 0x000fc600080006ff */
[----:B--23--:R-:W-:Y:S01]  /*2cf0*/  IADD3.X R7, PT, PT, R5, UR5, RZ, P0, !PT ;  /* 0x0000000505077c10 */ /* 0x00cfe200087fe4ff */
[C---:B------:R-:W-:Y:S01]  /*2d00*/  IMAD.SHL.U32 R10, R0.reuse, 0x4, RZ ;  /* 0x00000004000a7824 */ /* 0x040fe200078e00ff */
[----:B------:R-:W-:Y:S02]  /*2d10*/  USHF.L.U64.HI UR5, UR13, 0x2, UR14 ;  /* 0x000000020d057899 */ /* 0x000fe4000801020e */
[----:B------:R-:W-:Y:S02]  /*2d20*/  SHF.L.U64.HI R0, R0, 0x2, R7 ;  /* 0x0000000200007819 */ /* 0x000fe40000010207 */
[----:B0-----:R-:W-:-:S04]  /*2d30*/  IADD3 R6, P0, PT, R10, UR16, RZ ;  /* 0x000000100a067c10 */ /* 0x001fc8000ff1e0ff */
[----:B------:R-:W-:Y:S02]  /*2d40*/  IADD3.X R7, PT, PT, R0, UR17, RZ, P0, !PT ;  /* 0x0000001100077c10 */ /* 0x000fe400087fe4ff */
[----:B------:R-:W-:-:S03]  /*2d50*/  IADD3 R8, P0, PT, R6, UR6, RZ ;  /* 0x0000000606087c10 */ /* 0x000fc6000ff1e0ff */
[----:B-1--4-:R-:W2:Y:S01]  /*2d60*/  LDG.E R17, desc[UR10][R6.64] ;  /* 0x0000000a06117981 */ /* 0x012ea2000c1e1900 */
        /* <DEDUP_REMOVED lines=23> */
[----:B-1----:R-:W-:-:S04]  /*2ee0*/  IADD3 R8, P0, PT, R4, UR18, RZ ;  /* 0x0000001204087c10 */ /* 0x002fc8000ff1e0ff */
[----:B------:R-:W-:Y:S02]  /*2ef0*/  IADD3.X R9, PT, PT, R0, UR19, RZ, P0, !PT ;  /* 0x0000001300097c10 */ /* 0x000fe400087fe4ff */
[----:B------:R-:W-:-:S04]  /*2f00*/  IADD3 R16, P0, PT, R8, UR6, RZ ;  /* 0x0000000608107c10 */ /* 0x000fc8000ff1e0ff */
[----:B------:R-:W-:Y:S01]  /*2f10*/  IADD3.X R17, PT, PT, R9, UR5, RZ, P0, !PT ;  /* 0x0000000509117c10 */ /* 0x000fe200087fe4ff */
[----:B---3--:R2:W-:Y:S04]  /*2f20*/  STG.E desc[UR10][R14.64], R27 ;  /* 0x0000001b0e007986 */ /* 0x0085e8000c10190a */
[----:B----4-:R2:W-:Y:S04]  /*2f30*/  STG.E desc[UR10][R6.64], R19 ;  /* 0x0000001306007986 */ /* 0x0105e8000c10190a */
[----:B------:R-:W3:Y:S04]  /*2f40*/  LDG.E R29, desc[UR10][R16.64] ;  /* 0x0000000a101d7981 */ /* 0x000ee8000c1e1900 */
[----:B0-----:R-:W4:Y:S01]  /*2f50*/  LDG.E R11, desc[UR10][R8.64] ;  /* 0x0000000a080b7981 */ /* 0x001f22000c1e1900 */
[----:B------:R-:W-:Y:S01]  /*2f60*/  UIADD3 UR4, UPT, UPT, UR4, 0x2, URZ ;  /* 0x0000000204047890 */ /* 0x000fe2000fffe0ff */
[----:B------:R-:W-:-:S02]  /*2f70*/  UMOV UR5, URZ ;  /* 0x000000ff00057c82 */ /* 0x000fc40008000000 */
[----:B---3--:R2:W-:Y:S04]  /*2f80*/  STG.E desc[UR10][R8.64], R29 ;  /* 0x0000001d08007986 */ /* 0x0085e8000c10190a */
[----:B----4-:R2:W-:Y:S05]  /*2f90*/  STG.E desc[UR10][R16.64], R11 ;  /* 0x0000000b10007986 */ /* 0x0105ea000c10190a */
.L_x_26:
[----:B------:R-:W-:Y:S05]  /*2fa0*/  BRA.U !UP1, `(.L_x_22) ;  /* 0x00000001095c7547 */ /* 0x000fea000b800000 */
[----:B------:R-:W0:Y:S01]  /*2fb0*/  LDCU.128 UR16, c[0x0][0x3a0] ;  /* 0x00007400ff1077ac */ /* 0x000e220008000c00 */
[----:B------:R-:W-:Y:S01]  /*2fc0*/  IADD3 R0, P0, PT, R2, UR4, RZ ;  /* 0x0000000402007c10 */ /* 0x000fe2000ff1e0ff */
[----:B------:R-:W-:-:S03]  /*2fd0*/  USHF.L.U64.HI UR4, UR13, 0x2, UR14 ;  /* 0x000000020d047899 */ /* 0x000fc6000801020e */
[----:B------:R-:W-:Y:S01]  /*2fe0*/  IADD3.X R5, PT, PT, R5, UR5, RZ, P0, !PT ;  /* 0x0000000505057c10 */ /* 0x000fe200087fe4ff */
[C---:B--23--:R-:W-:Y:S01]  /*2ff0*/  IMAD.SHL.U32 R8, R0.reuse, 0x4, RZ ;  /* 0x0000000400087824 */ /* 0x04cfe200078e00ff */
[----:B------:R-:W-:Y:S02]  /*3000*/  USHF.L.U32 UR5, UR13, 0x2, URZ ;  /* 0x000000020d057899 */ /* 0x000fe400080006ff */
[----:B------:R-:W-:Y:S02]  /*3010*/  SHF.L.U64.HI R0, R0, 0x2, R5 ;  /* 0x0000000200007819 */ /* 0x000fe40000010205 */
[----:B0-----:R-:W-:-:S04]  /*3020*/  IADD3 R6, P0, PT, R8, UR16, RZ ;  /* 0x0000001008067c10 */ /* 0x001fc8000ff1e0ff */
[----:B------:R-:W-:Y:S02]  /*3030*/  IADD3.X R7, PT, PT, R0, UR17, RZ, P0, !PT ;  /* 0x0000001100077c10 */ /* 0x000fe400087fe4ff */
[----:B------:R-:W-:-:S03]  /*3040*/  IADD3 R2, P0, PT, R6, UR5, RZ ;  /* 0x0000000506027c10 */ /* 0x000fc6000ff1e0ff */
[----:B-1----:R-:W2:Y:S01]  /*3050*/  LDG.E R11, desc[UR10][R6.64] ;  /* 0x0000000a060b7981 */ /* 0x002ea2000c1e1900 */
[----:B------:R-:W-:-:S05]  /*3060*/  IADD3.X R3, PT, PT, R7, UR4, RZ, P0, !PT ;  /* 0x0000000407037c10 */ /* 0x000fca00087fe4ff */
[----:B----4-:R-:W3:Y:S01]  /*3070*/  LDG.E R13, desc[UR10][R2.64] ;  /* 0x0000000a020d7981 */ /* 0x010ee2000c1e1900 */
[----:B------:R-:W-:-:S04]  /*3080*/  IADD3 R8, P0, PT, R8, UR18, RZ ;  /* 0x0000001208087c10 */ /* 0x000fc8000ff1e0ff */
[----:B------:R-:W-:Y:S02]  /*3090*/  IADD3.X R9, PT, PT, R0, UR19, RZ, P0, !PT ;  /* 0x0000001300097c10 */ /* 0x000fe400087fe4ff */
[----:B------:R-:W-:-:S04]  /*30a0*/  IADD3 R4, P0, PT, R8, UR5, RZ ;  /* 0x0000000508047c10 */ /* 0x000fc8000ff1e0ff */
[----:B------:R-:W-:Y:S01]  /*30b0*/  IADD3.X R5, PT, PT, R9, UR4, RZ, P0, !PT ;  /* 0x0000000409057c10 */ /* 0x000fe200087fe4ff */
[----:B---3--:R0:W-:Y:S04]  /*30c0*/  STG.E desc[UR10][R6.64], R13 ;  /* 0x0000000d06007986 */ /* 0x0081e8000c10190a */
[----:B--2---:R0:W-:Y:S04]  /*30d0*/  STG.E desc[UR10][R2.64], R11 ;  /* 0x0000000b02007986 */ /* 0x0041e8000c10190a */
[----:B------:R-:W2:Y:S04]  /*30e0*/  LDG.E R17, desc[UR10][R4.64] ;  /* 0x0000000a04117981 */ /* 0x000ea8000c1e1900 */
[----:B------:R-:W3:Y:S04]  /*30f0*/  LDG.E R15, desc[UR10][R8.64] ;  /* 0x0000000a080f7981 */ /* 0x000ee8000c1e1900 */
[----:B--2---:R0:W-:Y:S04]  /*3100*/  STG.E desc[UR10][R8.64], R17 ;  /* 0x0000001108007986 */ /* 0x0041e8000c10190a */
[----:B---3--:R0:W-:Y:S02]  /*3110*/  STG.E desc[UR10][R4.64], R15 ;  /* 0x0000000f04007986 */ /* 0x0081e4000c10190a */
.L_x_22:
[----:B------:R-:W5:Y:S01]  /*3120*/  LDCU.64 UR4, c[0x0][0x3f0] ;  /* 0x00007e00ff0477ac */ /* 0x000f620008000a00 */
[----:B------:R-:W1:Y:S01]  /*3130*/  LDCU.64 UR6, c[0x0][0x3e0] ;  /* 0x00007c00ff0677ac */ /* 0x000e620008000a00 */
[----:B-----5:R-:W-:Y:S02]  /*3140*/  USHF.R.U64 UR5, UR4, 0x1, UR5 ;  /* 0x0000000104057899 */ /* 0x020fe40008001205 */
[----:B-1----:R-:W-:-:S04]  /*3150*/  USHF.R.U64 UR4, UR6, 0x1, UR7 ;  /* 0x0000000106047899 */ /* 0x002fc80008001207 */
[----:B------:R-:W-:-:S06]  /*3160*/  UIADD3 UR4, UPT, UPT, -UR4, UR5, URZ ;  /* 0x0000000504047290 */ /* 0x000fcc000fffe1ff */
[----:B------:R-:W-:-:S13]  /*3170*/  ISETP.GE.AND P0, PT, R25, UR4, PT ;  /* 0x0000000419007c0c */ /* 0x000fda000bf06270 */
[----:B------:R-:W-:Y:S05]  /*3180*/  @!P0 EXIT ;  /* 0x000000000000894d */ /* 0x000fea0003800000 */
[----:B0--3--:R-:W0:Y:S02]  /*3190*/  LDC.64 R4, c[0x0][0x3d8] ;  /* 0x0000f600ff047b82 */ /* 0x009e240000000a00 */
[--C-:B0-----:R-:W-:Y:S02]  /*31a0*/  SHF.R.U64 R3, R4, 0x1, R5.reuse ;  /* 0x0000000104037819 */ /* 0x101fe40000001205 */
[----:B------:R-:W-:Y:S02]  /*31b0*/  SHF.R.U32.HI R4, RZ, 0x1, R5 ;  /* 0x00000001ff047819 */ /* 0x000fe40000011605 */
[C---:B------:R-:W-:Y:S02]  /*31c0*/  IADD3 R2, P0, PT, R3.reuse, UR13, RZ ;  /* 0x0000000d03027c10 */ /* 0x040fe4000ff1e0ff */
[----:B------:R-:W-:Y:S02]  /*31d0*/  IADD3 R3, PT, PT, -R3, UR13, RZ ;  /* 0x0000000d03037c10 */ /* 0x000fe4000fffe1ff */
[----:B------:R-:W-:-:S02]  /*31e0*/  IADD3.X R4, PT, PT, R4, UR14, RZ, P0, !PT ;  /* 0x0000000e04047c10 */ /* 0x000fc400087fe4ff */
[----:B------:R-:W-:Y:S02]  /*31f0*/  ISETP.GT.U32.AND P0, PT, R2, R3, PT ;  /* 0x000000030200720c */ /* 0x000fe40003f04070 */
[----:B------:R-:W-:-:S04]  /*3200*/  SHF.R.S32.HI R5, RZ, 0x1f, R3 ;  /* 0x0000001fff057819 */ /* 0x000fc80000011403 */
[----:B------:R-:W-:-:S13]  /*3210*/  ISETP.GT.U32.AND.EX P0, PT, R4, R5, PT, P0 ;  /* 0x000000050400720c */ /* 0x000fda0003f04100 */
[----:B------:R-:W-:Y:S05]  /*3220*/  @!P0 EXIT ;  /* 0x000000000000894d */ /* 0x000fea0003800000 */
[----:B------:R-:W-:Y:S01]  /*3230*/  IMAD.MOV.U32 R0, RZ, RZ, R5 ;  /* 0x000000ffff007224 */ /* 0x000fe200078e0005 */
[----:B--2---:R-:W-:Y:S01]  /*3240*/  SHF.R.S32.HI R15, RZ, 0x1f, R25 ;  /* 0x0000001fff0f7819 */ /* 0x004fe20000011419 */
[----:B------:R-:W-:Y:S01]  /*3250*/  VIADD R5, R25, -UR4 ;  /* 0x8000000419057c36 */ /* 0x000fe20008000000 */
[----:B------:R-:W0:Y:S01]  /*3260*/  LDCU.64 UR16, c[0x0][0x3e8] ;  /* 0x00007d00ff1077ac */ /* 0x000e220008000a00 */
[--C-:B----4-:R-:W-:Y:S02]  /*3270*/  IMAD.MOV.U32 R17, RZ, RZ, R3.reuse ;  /* 0x000000ffff117224 */ /* 0x110fe400078e0003 */
[----:B------:R-:W-:Y:S01]  /*3280*/  IMAD.MOV.U32 R6, RZ, RZ, R3 ;  /* 0x000000ffff067224 */ /* 0x000fe200078e0003 */
[----:B------:R-:W-:Y:S01]  /*3290*/  SHF.R.S32.HI R14, RZ, 0x1f, R5 ;  /* 0x0000001fff0e7819 */ /* 0x000fe20000011405 */
[----:B------:R-:W1:Y:S01]  /*32a0*/  LDCU.64 UR6, c[0x0][0x398] ;  /* 0x00007300ff0677ac */ /* 0x000e620008000a00 */
[----:B------:R-:W2:Y:S01]  /*32b0*/  LDCU.64 UR8, c[0x0][0x3d0] ;  /* 0x00007a00ff0877ac */ /* 0x000ea20008000a00 */
[----:B------:R-:W3:Y:S01]  /*32c0*/  LDCU.128 UR20, c[0x0][0x3a0] ;  /* 0x00007400ff1477ac */ /* 0x000ee20008000c00 */
[----:B------:R-:W4:Y:S03]  /*32d0*/  LDCU.128 UR12, c[0x0][0x3c0] ;  /* 0x00007800ff0c77ac */ /* 0x000f260008000c00 */
.L_x_30:
[----:B0-----:R-:W-:Y:S02]  /*32e0*/  IMAD R10, R15, UR16, RZ ;  /* 0x000000100f0a7c24 */ /* 0x001fe4000f8e02ff */
[----:B------:R-:W-:Y:S02]  /*32f0*/  IMAD.MOV.U32 R8, RZ, RZ, R17 ;  /* 0x000000ffff087224 */ /* 0x000fe400078e0011 */
[----:B------:R-:W-:Y:S02]  /*3300*/  IMAD.MOV.U32 R9, RZ, RZ, R0 ;  /* 0x000000ffff097224 */ /* 0x000fe400078e0000 */
[C---:B------:R-:W-:Y:S02]  /*3310*/  IMAD R7, R25.reuse, UR17, R10 ;  /* 0x0000001119077c24 */ /* 0x040fe4000f8e020a */
[----:B------:R-:W-:-:S04]  /*3320*/  IMAD.WIDE.U32 R8, R25, UR16, R8 ;  /* 0x0000001019087c25 */ /* 0x000fc8000f8e0008 */
[----:B------:R-:W-:Y:S02]  /*3330*/  IMAD.IADD R7, R7, 0x1, R9 ;  /* 0x0000000107077824 */ /* 0x000fe400078e0209 */
[----:B------:R-:W-:-:S03]  /*3340*/  IMAD.SHL.U32 R9, R8, 0x4, RZ ;  /* 0x0000000408097824 */ /* 0x000fc600078e00ff */
[----:B------:R-:W-:Y:S02]  /*3350*/  SHF.L.U64.HI R0, R8, 0x2, R7 ;  /* 0x0000000208007819 */ /* 0x000fe40000010207 */
[C---:B---3--:R-:W-:Y:S02]  /*3360*/  IADD3 R10, P1, PT, R9.reuse, UR22, RZ ;  /* 0x00000016090a7c10 */ /* 0x048fe4000ff3e0ff */
[----:B------:R-:W-:Y:S02]  /*3370*/  IADD3 R8, P0, PT, R9, UR20, RZ ;  /* 0x0000001409087c10 */ /* 0x000fe4000ff1e0ff */
[C---:B------:R-:W-:Y:S02]  /*3380*/  IADD3.X R11, PT, PT, R0.reuse, UR23, RZ, P1, !PT ;  /* 0x00000017000b7c10 */ /* 0x040fe40008ffe4ff */
[----:B------:R-:W-:-:S03]  /*3390*/  IADD3.X R9, PT, PT, R0, UR21, RZ, P0, !PT ;  /* 0x0000001500097c10 */ /* 0x000fc600087fe4ff */
[----:B------:R-:W3:Y:S04]  /*33a0*/  LDG.E R10, desc[UR10][R10.64] ;  /* 0x0000000a0a0a7981 */ /* 0x000ee8000c1e1900 */
[----:B------:R-:W5:Y:S01]  /*33b0*/  LDG.E R8, desc[UR10][R8.64] ;  /* 0x0000000a08087981 */ /* 0x000f62000c1e1900 */
[----:B------:R-:W-:Y:S01]  /*33c0*/  BSSY.RECONVERGENT B0, `(.L_x_27) ;  /* 0x000000f000007945 */ /* 0x000fe20003800200 */
[----:B---3--:R-:W-:-:S04]  /*33d0*/  FMUL R7, R10, R10 ;  /* 0x0000000a0a077220 */ /* 0x008fc80000400000 */
[----:B-----5:R-:W-:-:S04]  /*33e0*/  FFMA R7, R8, R8, R7 ;  /* 0x0000000808077223 */ /* 0x020fc80000000007 */
[----:B------:R-:W-:Y:S01]  /*33f0*/  VIADD R0, R7, 0xf3000000 ;  /* 0xf300000007007836 */ /* 0x000fe20000000000 */
[----:B------:R0:W3:Y:S04]  /*3400*/  MUFU.RSQ R12, R7 ;  /* 0x00000007000c7308 */ /* 0x0000e80000001400 */
[----:B------:R-:W-:-:S13]  /*3410*/  ISETP.GT.U32.AND P0, PT, R0, 0x727fffff, PT ;  /* 0x727fffff0000780c */ /* 0x000fda0003f04070 */
[----:B0--3--:R-:W-:Y:S05]  /*3420*/  @!P0 BRA `(.L_x_28) ;  /* 0x0000000000108947 */ /* 0x009fea0003800000 */
[----:B------:R-:W-:-:S07]  /*3430*/  MOV R12, 0x3450 ;  /* 0x00003450000c7802 */ /* 0x000fce0000000f00 */
[----:B-12-4-:R-:W-:Y:S05]  /*3440*/  CALL.REL.NOINC `($__internal_1_$__cuda_sm20_sqrt_rn_f32_slowpath) ;  /* 0x00000008005c7944 */ /* 0x016fea0003c00000 */
[----:B------:R-:W-:Y:S01]  /*3450*/  IMAD.MOV.U32 R0, RZ, RZ, R7 ;  /* 0x000000ffff007224 */ /* 0x000fe200078e0007 */
[----:B------:R-:W-:Y:S06]  /*3460*/  BRA `(.L_x_29) ;  /* 0x0000000000107947 */ /* 0x000fec0003800000 */
.L_x_28:
[----:B------:R-:W-:Y:S01]  /*3470*/  FMUL.FTZ R0, R7, R12 ;  /* 0x0000000c07007220 */ /* 0x000fe20000410000 */
[----:B------:R-:W-:-:S03]  /*3480*/  FMUL.FTZ R8, R12, 0.5 ;  /* 0x3f0000000c087820 */ /* 0x000fc60000410000 */
[----:B------:R-:W-:-:S04]  /*3490*/  FFMA R7, -R0, R0, R7 ;  /* 0x0000000000077223 */ /* 0x000fc80000000107 */
[----:B------:R-:W-:-:S07]  /*34a0*/  FFMA R0, R7, R8, R0 ;  /* 0x0000000807007223 */ /* 0x000fce0000000000 */
.L_x_29:
[----:B-12-4-:R-:W-:Y:S05]  /*34b0*/  BSYNC.RECONVERGENT B0 ;  /* 0x0000000000007941 */ /* 0x016fea0003800200 */
.L_x_27:
[----:B------:R-:W-:Y:S02]  /*34c0*/  IMAD.MOV.U32 R10, RZ, RZ, R0 ;  /* 0x000000ffff0a7224 */ /* 0x000fe400078e0000 */
[----:B------:R-:W-:Y:S02]  /*34d0*/  IMAD.MOV.U32 R9, RZ, RZ, 0x3e055027 ;  /* 0x3e055027ff097424 */ /* 0x000fe400078e00ff */
[----:B------:R-:W-:Y:S01]  /*34e0*/  IMAD R12, R14, UR6, RZ ;  /* 0x000000060e0c7c24 */ /* 0x000fe2000f8e02ff */
[----:B------:R-:W-:Y:S01]  /*34f0*/  FSETP.GEU.AND P0, PT, R10, 1.175494350822287508e-38, PT ;  /* 0x008000000a00780b */ /* 0x000fe20003f0e000 */
[----:B------:R-:W-:Y:S02]  /*3500*/  VIADD R17, R6, 0x1 ;  /* 0x0000000106117836 */ /* 0x000fe40000000000 */
[----:B------:R-:W-:-:S10]  /*3510*/  IMAD R11, R5, UR7, R12 ;  /* 0x00000007050b7c24 */ /* 0x000fd4000f8e020c */
[----:B------:R-:W-:-:S04]  /*3520*/  @!P0 FMUL R10, R10, 8388608 ;  /* 0x4b0000000a0a8820 */ /* 0x000fc80000400000 */
[----:B------:R-:W-:-:S05]  /*3530*/  VIADD R0, R10, 0xc0d55555 ;  /* 0xc0d555550a007836 */ /* 0x000fca0000000000 */
[----:B------:R-:W-:-:S05]  /*3540*/  LOP3.LUT R7, R0, 0xff800000, RZ, 0xc0, !PT ;  /* 0xff80000000077812 */ /* 0x000fca00078ec0ff */
[----:B------:R-:W-:Y:S01]  /*3550*/  IMAD.IADD R0, R10, 0x1, -R7 ;  /* 0x000000010a007824 */ /* 0x000fe200078e0a07 */
[----:B------:R-:W-:-:S03]  /*3560*/  I2FP.F32.S32 R7, R7 ;  /* 0x0000000700077245 */ /* 0x000fc60000201400 */
[----:B------:R-:W-:Y:S01]  /*3570*/  FADD R8, R0, -1 ;  /* 0xbf80000000087421 */ /* 0x000fe20000000000 */
[----:B------:R-:W-:Y:S02]  /*3580*/  FSEL R0, RZ, -23, P0 ;  /* 0xc1b80000ff007808 */ /* 0x000fe40000000000 */
[----:B------:R-:W-:Y:S01]  /*3590*/  ISETP.GT.U32.AND P0, PT, R10, 0x7f7fffff, PT ;  /* 0x7f7fffff0a00780c */ /* 0x000fe20003f04070 */
[C---:B------:R-:W-:Y:S02]  /*35a0*/  FFMA R9, R8.reuse, -R9, 0.14084610342979431152 ;  /* 0x3e1039f608097423 */ /* 0x040fe40000000809 */
[----:B------:R-:W-:Y:S01]  /*35b0*/  FFMA R0, R7, 1.1920928955078125e-07, R0 ;  /* 0x3400000007007823 */ /* 0x000fe20000000000 */
[----:B------:R-:W-:Y:S02]  /*35c0*/  IMAD.MOV.U32 R7, RZ, RZ, 0x7f800000 ;  /* 0x7f800000ff077424 */ /* 0x000fe400078e00ff */
[----:B------:R-:W-:-:S04]  /*35d0*/  FFMA R9, R8, R9, -0.12148627638816833496 ;  /* 0xbdf8cdcc08097423 */ /* 0x000fc80000000009 */
[----:B------:R-:W-:-:S04]  /*35e0*/  FFMA R9, R8, R9, 0.13980610668659210205 ;  /* 0x3e0f295508097423 */ /* 0x000fc80000000009 */
[----:B------:R-:W-:-:S04]  /*35f0*/  FFMA R9, R8, R9, -0.16684235632419586182 ;  /* 0xbe2ad8b908097423 */ /* 0x000fc80000000009 */
[----:B------:R-:W-:-:S04]  /*3600*/  FFMA R9, R8, R9, 0.20012299716472625732 ;  /* 0x3e4ced0b08097423 */ /* 0x000fc80000000009 */
[----:B------:R-:W-:-:S04]  /*3610*/  FFMA R9, R8, R9, -0.24999669194221496582 ;  /* 0xbe7fff2208097423 */ /* 0x000fc80000000009 */
[----:B------:R-:W-:-:S04]  /*3620*/  FFMA R9, R8, R9, 0.33333182334899902344 ;  /* 0x3eaaaa7808097423 */ /* 0x000fc80000000009 */
[----:B------:R-:W-:-:S04]  /*3630*/  FFMA R9, R8, R9, -0.5 ;  /* 0xbf00000008097423 */ /* 0x000fc80000000009 */
[----:B------:R-:W-:-:S04]  /*3640*/  FMUL R9, R8, R9 ;  /* 0x0000000908097220 */ /* 0x000fc80000400000 */
[----:B------:R-:W-:Y:S01]  /*3650*/  FFMA R9, R8, R9, R8 ;  /* 0x0000000908097223 */ /* 0x000fe20000000008 */
[----:B------:R-:W-:Y:S02]  /*3660*/  IMAD.IADD R8, R6, 0x1, -R3 ;  /* 0x0000000106087824 */ /* 0x000fe400078e0a03 */
[----:B------:R-:W-:Y:S02]  /*3670*/  IMAD.MOV.U32 R6, RZ, RZ, R17 ;  /* 0x000000ffff067224 */ /* 0x000fe400078e0011 */
[----:B------:R-:W-:Y:S01]  /*3680*/  FFMA R0, R0, 0.69314718246459960938, R9 ;  /* 0x3f31721800007823 */ /* 0x000fe20000000009 */
[C---:B------:R-:W-:Y:S01]  /*3690*/  @P0 FFMA R0, R10.reuse, R7, +INF ;  /* 0x7f8000000a000423 */ /* 0x040fe20000000007 */
[----:B------:R-:W-:Y:S02]  /*36a0*/  FSETP.NEU.AND P0, PT, R10, RZ, PT ;  /* 0x000000ff0a00720b */ /* 0x000fe40003f0d000 */
[----:B------:R-:W-:Y:S01]  /*36b0*/  SHF.R.S32.HI R9, RZ, 0x1f, R8 ;  /* 0x0000001fff097819 */ /* 0x000fe20000011408 */
[----:B------:R-:W-:-:S04]  /*36c0*/  FMUL R0, R0, 0.43429449200630187988 ;  /* 0x3ede5bd900007820 */ /* 0x000fc80000400000 */
[----:B------:R-:W-:Y:S01]  /*36d0*/  FMUL R0, R0, 20 ;  /* 0x41a0000000007820 */ /* 0x000fe20000400000 */
[----:B------:R-:W-:-:S04]  /*36e0*/  IMAD.WIDE.U32 R8, R5, UR6, R8 ;  /* 0x0000000605087c25 */ /* 0x000fc8000f8e0008 */
[----:B------:R-:W-:Y:S01]  /*36f0*/  FSEL R0, R0, -INF , P0 ;  /* 0xff80000000007808 */ /* 0x000fe20000000000 */
[----:B------:R-:W-:Y:S01]  /*3700*/  IMAD.IADD R9, R9, 0x1, R11 ;  /* 0x0000000109097824 */ /* 0x000fe200078e020b */
[C---:B------:R-:W-:Y:S02]  /*3710*/  IADD3 R10, P0, PT, R8.reuse, UR12, RZ ;  /* 0x0000000c080a7c10 */ /* 0x040fe4000ff1e0ff */
[----:B------:R0:W1:Y:S01]  /*3720*/  F2I.U32.TRUNC.NTZ R7, R0 ;  /* 0x0000000000077305 */ /* 0x000062000020f000 */
[C---:B------:R-:W-:Y:S02]  /*3730*/  IADD3 R12, P1, PT, R8.reuse, UR14, RZ ;  /* 0x0000000e080c7c10 */ /* 0x040fe4000ff3e0ff */
[----:B------:R-:W-:Y:S02]  /*3740*/  IADD3 R8, P2, PT, R8, UR8, RZ ;  /* 0x0000000808087c10 */ /* 0x000fe4000ff5e0ff */
[C---:B------:R-:W-:Y:S02]  /*3750*/  IADD3.X R11, PT, PT, R9.reuse, UR13, RZ, P0, !PT ;  /* 0x0000000d090b7c10 */ /* 0x040fe400087fe4ff */
[----:B------:R-:W-:-:S02]  /*3760*/  IADD3.X R13, PT, PT, R9, UR15, RZ, P1, !PT ;  /* 0x0000000f090d7c10 */ /* 0x000fc40008ffe4ff */
[----:B------:R-:W-:Y:S02]  /*3770*/  IADD3.X R9, PT, PT, R9, UR9, RZ, P2, !PT ;  /* 0x0000000909097c10 */ /* 0x000fe400097fe4ff */
[----:B------:R-:W-:Y:S02]  /*3780*/  ISETP.GT.U32.AND P0, PT, R2, R17, PT ;  /* 0x000000110200720c */ /* 0x000fe40003f04070 */
[----:B0-----:R-:W-:Y:S01]  /*3790*/  SHF.R.S32.HI R0, RZ, 0x1f, R17 ;  /* 0x0000001fff007819 */ /* 0x001fe20000011411 */
[----:B-1----:R0:W-:Y:S03]  /*37a0*/  STG.E.U8 desc[UR10][R10.64], R7 ;  /* 0x000000070a007986 */ /* 0x0021e6000c10110a */
[----:B------:R-:W-:Y:S01]  /*37b0*/  ISETP.GT.U32.AND.EX P0, PT, R4, R0, PT, P0 ;  /* 0x000000000400720c */ /* 0x000fe20003f04100 */
[----:B------:R0:W-:Y:S04]  /*37c0*/  STG.E.U8 desc[UR10][R12.64], R7 ;  /* 0x000000070c007986 */ /* 0x0001e8000c10110a */
[----:B------:R0:W-:Y:S08]  /*37d0*/  STG.E.U8 desc[UR10][R8.64], R7 ;  /* 0x0000000708007986 */ /* 0x0001f0000c10110a */
[----:B------:R-:W-:Y:S05]  /*37e0*/  @P0 BRA `(.L_x_30) ;  /* 0xfffffff800bc0947 */ /* 0x000fea000383ffff */
[----:B------:R-:W-:Y:S05]  /*37f0*/  EXIT ;  /* 0x000000000000794d */ /* 0x000fea0003800000 */
        .weak           $__internal_0_$__cuda_sm20_div_rn_f64_full
        .type           $__internal_0_$__cuda_sm20_div_rn_f64_full,@function
        .size           $__internal_0_$__cuda_sm20_div_rn_f64_full,($__internal_1_$__cuda_sm20_sqrt_rn_f32_slowpath - $__internal_0_$__cuda_sm20_div_rn_f64_full)
$__internal_0_$__cuda_sm20_div_rn_f64_full:
[C---:B------:R-:W-:Y:S01]  /*3800*/  FSETP.GEU.AND P0, PT, |R3|.reuse, 1.469367938527859385e-39, PT ;  /* 0x001000000300780b */ /* 0x040fe20003f0e200 */
[----:B------:R-:W-:Y:S01]  /*3810*/  IMAD.MOV.U32 R10, RZ, RZ, 0x1 ;  /* 0x00000001ff0a7424 */ /* 0x000fe200078e00ff */
[C---:B------:R-:W-:Y:S01]  /*3820*/  LOP3.LUT R6, R3.reuse, 0x800fffff, RZ, 0xc0, !PT ;  /* 0x800fffff03067812 */ /* 0x040fe200078ec0ff */
[----:B------:R-:W-:Y:S01]  /*3830*/  IMAD.MOV.U32 R26, RZ, RZ, 0x1ca00000 ;  /* 0x1ca00000ff1a7424 */ /* 0x000fe200078e00ff */
[----:B------:R-:W-:Y:S02]  /*3840*/  LOP3.LUT R14, R3, 0x7ff00000, RZ, 0xc0, !PT ;  /* 0x7ff00000030e7812 */ /* 0x000fe400078ec0ff */
[----:B------:R-:W-:Y:S01]  /*3850*/  LOP3.LUT R7, R6, 0x3ff00000, RZ, 0xfc, !PT ;  /* 0x3ff0000006077812 */ /* 0x000fe200078efcff */
[----:B------:R-:W-:Y:S01]  /*3860*/  IMAD.MOV.U32 R6, RZ, RZ, R2 ;  /* 0x000000ffff067224 */ /* 0x000fe200078e0002 */
[----:B------:R-:W-:-:S04]  /*3870*/  LOP3.LUT R27, R9, 0x7ff00000, RZ, 0xc0, !PT ;  /* 0x7ff00000091b7812 */ /* 0x000fc800078ec0ff */
[----:B------:R-:W-:Y:S01]  /*3880*/  ISETP.GE.U32.AND P1, PT, R27, R14, PT ;  /* 0x0000000e1b00720c */ /* 0x000fe20003f26070 */
[----:B------:R-:W-:Y:S01]  /*3890*/  @!P0 DMUL R6, R2, 8.98846567431157953865e+307 ;  /* 0x7fe0000002068828 */ /* 0x000fe20000000000 */
[----:B------:R-:W-:-:S05]  /*38a0*/  IMAD.MOV.U32 R29, RZ, RZ, R27 ;  /* 0x000000ffff1d7224 */ /* 0x000fca00078e001b */
[----:B------:R-:W0:Y:S02]  /*38b0*/  MUFU.RCP64H R11, R7 ;  /* 0x00000007000b7308 */ /* 0x000e240000001800 */
[----:B0-----:R-:W-:-:S08]  /*38c0*/  DFMA R4, R10, -R6, 1 ;  /* 0x3ff000000a04742b */ /* 0x001fd00000000806 */
[----:B------:R-:W-:-:S08]  /*38d0*/  DFMA R4, R4, R4, R4 ;  /* 0x000000040404722b */ /* 0x000fd00000000004 */
[----:B------:R-:W-:Y:S01]  /*38e0*/  DFMA R10, R10, R4, R10 ;  /* 0x000000040a0a722b */ /* 0x000fe2000000000a */
[----:B------:R-:W-:Y:S01]  /*38f0*/  SEL R5, R26, 0x63400000, !P1 ;  /* 0x634000001a057807 */ /* 0x000fe20004800000 */
[----:B------:R-:W-:Y:S01]  /*3900*/  IMAD.MOV.U32 R4, RZ, RZ, R8 ;  /* 0x000000ffff047224 */ /* 0x000fe200078e0008 */
[----:B------:R-:W-:Y:S02]  /*3910*/  FSETP.GEU.AND P1, PT, |R9|, 1.469367938527859385e-39, PT ;  /* 0x001000000900780b */ /* 0x000fe40003f2e200 */
[----:B------:R-:W-:-:S03]  /*3920*/  LOP3.LUT R5, R5, 0x800fffff, R9, 0xf8, !PT ;  /* 0x800fffff05057812 */ /* 0x000fc600078ef809 */
[----:B------:R-:W-:-:S08]  /*3930*/  DFMA R12, R10, -R6, 1 ;  /* 0x3ff000000a0c742b */ /* 0x000fd00000000806 */
[----:B------:R-:W-:Y:S01]  /*3940*/  DFMA R10, R10, R12, R10 ;  /* 0x0000000c0a0a722b */ /* 0x000fe2000000000a */
[----:B------:R-:W-:Y:S10]  /*3950*/  @P1 BRA `(.L_x_31) ;  /* 0x0000000000201947 */ /* 0x000ff40003800000 */
[----:B------:R-:W-:-:S04]  /*3960*/  LOP3.LUT R12, R3, 0x7ff00000, RZ, 0xc0, !PT ;  /* 0x7ff00000030c7812 */ /* 0x000fc800078ec0ff */
[----:B------:R-:W-:Y:S01]  /*3970*/  ISETP.GE.U32.AND P1, PT, R27, R12, PT ;  /* 0x0000000c1b00720c */ /* 0x000fe20003f26070 */
[----:B------:R-:W-:-:S03]  /*3980*/  IMAD.MOV.U32 R12, RZ, RZ, RZ ;  /* 0x000000ffff0c7224 */ /* 0x000fc600078e00ff */
[----:B------:R-:W-:-:S04]  /*3990*/  SEL R13, R26, 0x63400000, !P1 ;  /* 0x634000001a0d7807 */ /* 0x000fc80004800000 */
[----:B------:R-:W-:-:S04]  /*39a0*/  LOP3.LUT R13, R13, 0x80000000, R9, 0xf8, !PT ;  /* 0x800000000d0d7812 */ /* 0x000fc800078ef809 */
[----:B------:R-:W-:-:S06]  /*39b0*/  LOP3.LUT R13, R13, 0x100000, RZ, 0xfc, !PT ;  /* 0x001000000d0d7812 */ /* 0x000fcc00078efcff */
[----:B------:R-:W-:-:S10]  /*39c0*/  DFMA R4, R4, 2, -R12 ;  /* 0x400000000404782b */ /* 0x000fd4000000080c */
[----:B------:R-:W-:-:S07]  /*39d0*/  LOP3.LUT R29, R5, 0x7ff00000, RZ, 0xc0, !PT ;  /* 0x7ff00000051d7812 */ /* 0x000fce00078ec0ff */
.L_x_31:
[----:B------:R-:W-:Y:S01]  /*39e0*/  IMAD.MOV.U32 R30, RZ, RZ, R14 ;  /* 0x000000ffff1e7224 */ /* 0x000fe200078e000e */
[----:B------:R-:W-:Y:S01]  /*39f0*/  @!P0 LOP3.LUT R30, R7, 0x7ff00000, RZ, 0xc0, !PT ;  /* 0x7ff00000071e8812 */ /* 0x000fe200078ec0ff */
[----:B------:R-:W-:Y:S01]  /*3a00*/  VIADD R31, R29, 0xffffffff ;  /* 0xffffffff1d1f7836 */ /* 0x000fe20000000000 */
[----:B------:R-:W-:-:S04]  /*3a10*/  DMUL R12, R10, R4 ;  /* 0x000000040a0c7228 */ /* 0x000fc80000000000 */
[----:B------:R-:W-:Y:S01]  /*3a20*/  ISETP.GT.U32.AND P0, PT, R31, 0x7feffffe, PT ;  /* 0x7feffffe1f00780c */ /* 0x000fe20003f04070 */
[----:B------:R-:W-:-:S03]  /*3a30*/  VIADD R31, R30, 0xffffffff ;  /* 0xffffffff1e1f7836 */ /* 0x000fc60000000000 */
[----:B------:R-:W-:Y:S02]  /*3a40*/  DFMA R14, R12, -R6, R4 ;  /* 0x800000060c0e722b */ /* 0x000fe40000000004 */
[----:B------:R-:W-:-:S06]  /*3a50*/  ISETP.GT.U32.OR P0, PT, R31, 0x7feffffe, P0 ;  /* 0x7feffffe1f00780c */ /* 0x000fcc0000704470 */
[----:B------:R-:W-:-:S07]  /*3a60*/  DFMA R14, R10, R14, R12 ;  /* 0x0000000e0a0e722b */ /* 0x000fce000000000c */
[----:B------:R-:W-:Y:S05]  /*3a70*/  @P0 BRA `(.L_x_32) ;  /* 0x00000000006c0947 */ /* 0x000fea0003800000 */
[----:B------:R-:W-:-:S04]  /*3a80*/  LOP3.LUT R10, R3, 0x7ff00000, RZ, 0xc0, !PT ;  /* 0x7ff00000030a7812 */ /* 0x000fc800078ec0ff */
[CC--:B------:R-:W-:Y:S02]  /*3a90*/  VIADDMNMX R8, R27.reuse, -R10.reuse, 0xb9600000, !PT ;  /* 0xb96000001b087446 */ /* 0x0c0fe4000780090a */
[----:B------:R-:W-:Y:S02]  /*3aa0*/  ISETP.GE.U32.AND P0, PT, R27, R10, PT ;  /* 0x0000000a1b00720c */ /* 0x000fe40003f06070 */
[----:B------:R-:W-:Y:S02]  /*3ab0*/  VIMNMX R8, PT, PT, R8, 0x46a00000, PT ;  /* 0x46a0000008087848 */ /* 0x000fe40003fe0100 */
[----:B------:R-:W-:-:S05]  /*3ac0*/  SEL R9, R26, 0x63400000, !P0 ;  /* 0x634000001a097807 */ /* 0x000fca0004000000 */
[----:B------:R-:W-:Y:S02]  /*3ad0*/  IMAD.IADD R12, R8, 0x1, -R9 ;  /* 0x00000001080c7824 */ /* 0x000fe400078e0a09 */
[----:B------:R-:W-:Y:S02]  /*3ae0*/  IMAD.MOV.U32 R8, RZ, RZ, RZ ;  /* 0x000000ffff087224 */ /* 0x000fe400078e00ff */
[----:B------:R-:W-:-:S06]  /*3af0*/  VIADD R9, R12, 0x7fe00000 ;  /* 0x7fe000000c097836 */ /* 0x000fcc0000000000 */
[----:B------:R-:W-:-:S10]  /*3b00*/  DMUL R10, R14, R8 ;  /* 0x000000080e0a7228 */ /* 0x000fd40000000000 */
[----:B------:R-:W-:-:S13]  /*3b10*/  FSETP.GTU.AND P0, PT, |R11|, 1.469367938527859385e-39, PT ;  /* 0x001000000b00780b */ /* 0x000fda0003f0c200 */
[----:B------:R-:W-:Y:S05]  /*3b20*/  @P0 BRA `(.L_x_33) ;  /* 0x0000000000940947 */ /* 0x000fea0003800000 */
[----:B------:R-:W-:Y:S01]  /*3b30*/  DFMA R4, R14, -R6, R4 ;  /* 0x800000060e04722b */ /* 0x000fe20000000004 */
[----:B------:R-:W-:-:S09]  /*3b40*/  IMAD.MOV.U32 R8, RZ, RZ, RZ ;  /* 0x000000ffff087224 */ /* 0x000fd200078e00ff */
[C---:B------:R-:W-:Y:S02]  /*3b50*/  FSETP.NEU.AND P0, PT, R5.reuse, RZ, PT ;  /* 0x000000ff0500720b */ /* 0x040fe40003f0d000 */
[----:B------:R-:W-:-:S04]  /*3b60*/  LOP3.LUT R7, R5, 0x80000000, R3, 0x48, !PT ;  /* 0x8000000005077812 */ /* 0x000fc800078e4803 */
[----:B------:R-:W-:-:S07]  /*3b70*/  LOP3.LUT R9, R7, R9, RZ, 0xfc, !PT ;  /* 0x0000000907097212 */ /* 0x000fce00078efcff */
[----:B------:R-:W-:Y:S05]  /*3b80*/  @!P0 BRA `(.L_x_33) ;  /* 0x00000000007c8947 */ /* 0x000fea0003800000 */
[----:B------:R-:W-:Y:S01]  /*3b90*/  IMAD.MOV R5, RZ, RZ, -R12 ;  /* 0x000000ffff057224 */ /* 0x000fe200078e0a0c */
[----:B------:R-:W-:Y:S01]  /*3ba0*/  DMUL.RP R8, R14, R8 ;  /* 0x000000080e087228 */ /* 0x000fe20000008000 */
[----:B------:R-:W-:-:S06]  /*3bb0*/  IMAD.MOV.U32 R4, RZ, RZ, RZ ;  /* 0x000000ffff047224 */ /* 0x000fcc00078e00ff */
[----:B------:R-:W-:-:S03]  /*3bc0*/  DFMA R4, R10, -R4, R14 ;  /* 0x800000040a04722b */ /* 0x000fc6000000000e */
[----:B------:R-:W-:-:S03]  /*3bd0*/  LOP3.LUT R7, R9, R7, RZ, 0x3c, !PT ;  /* 0x0000000709077212 */ /* 0x000fc600078e3cff */
[----:B------:R-:W-:-:S04]  /*3be0*/  IADD3 R4, PT, PT, -R12, -0x43300000, RZ ;  /* 0xbcd000000c047810 */ /* 0x000fc80007ffe1ff */
[----:B------:R-:W-:-:S04]  /*3bf0*/  FSETP.NEU.AND P0, PT, |R5|, R4, PT ;  /* 0x000000040500720b */ /* 0x000fc80003f0d200 */
[----:B------:R-:W-:Y:S02]  /*3c00*/  FSEL R10, R8, R10, !P0 ;  /* 0x0000000a080a7208 */ /* 0x000fe40004000000 */
[----:B------:R-:W-:Y:S01]  /*3c10*/  FSEL R11, R7, R11, !P0 ;  /* 0x0000000b070b7208 */ /* 0x000fe20004000000 */
[----:B------:R-:W-:Y:S06]  /*3c20*/  BRA `(.L_x_33) ;  /* 0x0000000000547947 */ /* 0x000fec0003800000 */
.L_x_32:
[----:B------:R-:W-:-:S14]  /*3c30*/  DSETP.NAN.AND P0, PT, R8, R8, PT ;  /* 0x000000080800722a */ /* 0x000fdc0003f08000 */
[----:B------:R-:W-:Y:S05]  /*3c40*/  @P0 BRA `(.L_x_34) ;  /* 0x0000000000440947 */ /* 0x000fea0003800000 */
[----:B------:R-:W-:-:S14]  /*3c50*/  DSETP.NAN.AND P0, PT, R2, R2, PT ;  /* 0x000000020200722a */ /* 0x000fdc0003f08000 */
[----:B------:R-:W-:Y:S05]  /*3c60*/  @P0 BRA `(.L_x_35) ;  /* 0x0000000000300947 */ /* 0x000fea0003800000 */
[----:B------:R-:W-:Y:S01]  /*3c70*/  ISETP.NE.AND P0, PT, R29, R30, PT ;  /* 0x0000001e1d00720c */ /* 0x000fe20003f05270 */
[----:B------:R-:W-:Y:S02]  /*3c80*/  IMAD.MOV.U32 R10, RZ, RZ, 0x0 ;  /* 0x00000000ff0a7424 */ /* 0x000fe400078e00ff */
[----:B------:R-:W-:-:S10]  /*3c90*/  IMAD.MOV.U32 R11, RZ, RZ, -0x80000 ;  /* 0xfff80000ff0b7424 */ /* 0x000fd400078e00ff */
[----:B------:R-:W-:Y:S05]  /*3ca0*/  @!P0 BRA `(.L_x_33) ;  /* 0x0000000000348947 */ /* 0x000fea0003800000 */
[----:B------:R-:W-:Y:S02]  /*3cb0*/  ISETP.NE.AND P0, PT, R29, 0x7ff00000, PT ;  /* 0x7ff000001d00780c */ /* 0x000fe40003f05270 */
[----:B------:R-:W-:Y:S02]  /*3cc0*/  LOP3.LUT R11, R9, 0x80000000, R3, 0x48, !PT ;  /* 0x80000000090b7812 */ /* 0x000fe400078e4803 */
[----:B------:R-:W-:-:S13]  /*3cd0*/  ISETP.EQ.OR P0, PT, R30, RZ, !P0 ;  /* 0x000000ff1e00720c */ /* 0x000fda0004702670 */
[----:B------:R-:W-:Y:S01]  /*3ce0*/  @P0 LOP3.LUT R4, R11, 0x7ff00000, RZ, 0xfc, !PT ;  /* 0x7ff000000b040812 */ /* 0x000fe200078efcff */
[----:B------:R-:W-:Y:S02]  /*3cf0*/  @!P0 IMAD.MOV.U32 R10, RZ, RZ, RZ ;  /* 0x000000ffff0a8224 */ /* 0x000fe400078e00ff */
[----:B------:R-:W-:Y:S02]  /*3d00*/  @P0 IMAD.MOV.U32 R10, RZ, RZ, RZ ;  /* 0x000000ffff0a0224 */ /* 0x000fe400078e00ff */
[----:B------:R-:W-:Y:S01]  /*3d10*/  @P0 IMAD.MOV.U32 R11, RZ, RZ, R4 ;  /* 0x000000ffff0b0224 */ /* 0x000fe200078e0004 */
[----:B------:R-:W-:Y:S06]  /*3d20*/  BRA `(.L_x_33) ;  /* 0x0000000000147947 */ /* 0x000fec0003800000 */
.L_x_35:
[----:B------:R-:W-:Y:S01]  /*3d30*/  LOP3.LUT R11, R3, 0x80000, RZ, 0xfc, !PT ;  /* 0x00080000030b7812 */ /* 0x000fe200078efcff */
[----:B------:R-:W-:Y:S01]  /*3d40*/  IMAD.MOV.U32 R10, RZ, RZ, R2 ;  /* 0x000000ffff0a7224 */ /* 0x000fe200078e0002 */
[----:B------:R-:W-:Y:S06]  /*3d50*/  BRA `(.L_x_33) ;  /* 0x0000000000087947 */ /* 0x000fec0003800000 */
.L_x_34:
[----:B------:R-:W-:Y:S01]  /*3d60*/  LOP3.LUT R11, R9, 0x80000, RZ, 0xfc, !PT ;  /* 0x00080000090b7812 */ /* 0x000fe200078efcff */
[----:B------:R-:W-:-:S07]  /*3d70*/  IMAD.MOV.U32 R10, RZ, RZ, R8 ;  /* 0x000000ffff0a7224 */ /* 0x000fce00078e0008 */
.L_x_33:
[----:B------:R-:W-:Y:S02]  /*3d80*/  IMAD.MOV.U32 R29, RZ, RZ, 0x0 ;  /* 0x00000000ff1d7424 */ /* 0x000fe400078e00ff */
[----:B------:R-:W-:Y:S02]  /*3d90*/  IMAD.MOV.U32 R26, RZ, RZ, R10 ;  /* 0x000000ffff1a7224 */ /* 0x000fe400078e000a */
[----:B------:R-:W-:Y:S01]  /*3da0*/  IMAD.MOV.U32 R27, RZ, RZ, R11 ;  /* 0x000000ffff1b7224 */ /* 0x000fe200078e000b */
[----:B------:R-:W-:Y:S06]  /*3db0*/  RET.REL.NODEC R28 `(_Z5FFT_YPhS_S_mPfS0_S0_S0_S_S_S_mmmm) ;  /* 0xffffffc01c907950 */ /* 0x000fec0003c3ffff */
        .weak           $__internal_1_$__cuda_sm20_sqrt_rn_f32_slowpath
        .type           $__internal_1_$__cuda_sm20_sqrt_rn_f32_slowpath,@function
        .size           $__internal_1_$__cuda_sm20_sqrt_rn_f32_slowpath,($_Z5FFT_YPhS_S_mPfS0_S0_S0_S_S_S_mmmm$__internal_trig_reduction_slowpathd - $__internal_1_$__cuda_sm20_sqrt_rn_f32_slowpath)
$__internal_1_$__cuda_sm20_sqrt_rn_f32_slowpath:
[----:B------:R-:W-:-:S13]  /*3dc0*/  LOP3.LUT P0, RZ, R7, 0x7fffffff, RZ, 0xc0, !PT ;  /* 0x7fffffff07ff7812 */ /* 0x000fda000780c0ff */
[----:B------:R-:W-:Y:S05]  /*3dd0*/  @!P0 BRA `(.L_x_36) ;  /* 0x0000000000448947 */ /* 0x000fea0003800000 */
[----:B------:R-:W-:Y:S01]  /*3de0*/  FSETP.GEU.FTZ.AND P0, PT, R7, RZ, PT ;  /* 0x000000ff0700720b */ /* 0x000fe20003f1e000 */
[----:B------:R-:W-:-:S12]  /*3df0*/  IMAD.MOV.U32 R0, RZ, RZ, R7 ;  /* 0x000000ffff007224 */ /* 0x000fd800078e0007 */
[----:B------:R-:W-:Y:S01]  /*3e00*/  @!P0 IMAD.MOV.U32 R7, RZ, RZ, 0x7fffffff ;  /* 0x7fffffffff078424 */ /* 0x000fe200078e00ff */
[----:B------:R-:W-:Y:S06]  /*3e10*/  @!P0 BRA `(.L_x_36) ;  /* 0x0000000000348947 */ /* 0x000fec0003800000 */
[----:B------:R-:W-:-:S13]  /*3e20*/  FSETP.GTU.FTZ.AND P0, PT, |R0|, +INF , PT ;  /* 0x7f8000000000780b */ /* 0x000fda0003f1c200 */
[----:B------:R-:W-:Y:S01]  /*3e30*/  @P0 FADD.FTZ R7, R0, 1 ;  /* 0x3f80000000070421 */ /* 0x000fe20000010000 */
[----:B------:R-:W-:Y:S06]  /*3e40*/  @P0 BRA `(.L_x_36) ;  /* 0x0000000000280947 */ /* 0x000fec0003800000 */
[----:B------:R-:W-:-:S13]  /*3e50*/  FSETP.NEU.FTZ.AND P0, PT, |R0|, +INF , PT ;  /* 0x7f8000000000780b */ /* 0x000fda0003f1d200 */
[----:B------:R-:W-:-:S04]  /*3e60*/  @P0 FFMA R8, R0, 1.84467440737095516160e+19, RZ ;  /* 0x5f80000000080823 */ /* 0x000fc800000000ff */
[----:B------:R-:W0:Y:S02]  /*3e70*/  @P0 MUFU.RSQ R7, R8 ;  /* 0x0000000800070308 */ /* 0x000e240000001400 */
[----:B0-----:R-:W-:Y:S01]  /*3e80*/  @P0 FMUL.FTZ R9, R8, R7 ;  /* 0x0000000708090220 */ /* 0x001fe20000410000 */
[----:B------:R-:W-:Y:S01]  /*3e90*/  @P0 FMUL.FTZ R11, R7, 0.5 ;  /* 0x3f000000070b0820 */ /* 0x000fe20000410000 */
[----:B------:R-:W-:Y:S02]  /*3ea0*/  @!P0 IMAD.MOV.U32 R7, RZ, RZ, R0 ;  /* 0x000000ffff078224 */ /* 0x000fe400078e0000 */
[----:B------:R-:W-:-:S04]  /*3eb0*/  @P0 FADD.FTZ R10, -R9, -RZ ;  /* 0x800000ff090a0221 */ /* 0x000fc80000010100 */
[----:B------:R-:W-:-:S04]  /*3ec0*/  @P0 FFMA R10, R9, R10, R8 ;  /* 0x0000000a090a0223 */ /* 0x000fc80000000008 */
[----:B------:R-:W-:-:S04]  /*3ed0*/  @P0 FFMA R10, R10, R11, R9 ;  /* 0x0000000b0a0a0223 */ /* 0x000fc80000000009 */
[----:B------:R-:W-:-:S07]  /*3ee0*/  @P0 FMUL.FTZ R7, R10, 2.3283064365386962891e-10 ;  /* 0x2f8000000a070820 */ /* 0x000fce0000410000 */
.L_x_36:
[----:B------:R-:W-:Y:S02]  /*3ef0*/  IMAD.MOV.U32 R8, RZ, RZ, R12 ;  /* 0x000000ffff087224 */ /* 0x000fe400078e000c */
[----:B------:R-:W-:-:S04]  /*3f00*/  IMAD.MOV.U32 R9, RZ, RZ, 0x0 ;  /* 0x00000000ff097424 */ /* 0x000fc800078e00ff */
[----:B------:R-:W-:Y:S05]  /*3f10*/  RET.REL.NODEC R8 `(_Z5FFT_YPhS_S_mPfS0_S0_S0_S_S_S_mmmm) ;  /* 0xffffffc008387950 */ /* 0x000fea0003c3ffff */
        .type           $_Z5FFT_YPhS_S_mPfS0_S0_S0_S_S_S_mmmm$__internal_trig_reduction_slowpathd,@function
        .size           $_Z5FFT_YPhS_S_mPfS0_S0_S0_S_S_S_mmmm$__internal_trig_reduction_slowpathd,(.L_x_100 - $_Z5FFT_YPhS_S_mPfS0_S0_S0_S_S_S_mmmm$__internal_trig_reduction_slowpathd)
$_Z5FFT_YPhS_S_mPfS0_S0_S0_S_S_S_mmmm$__internal_trig_reduction_slowpathd:
[--C-:B------:R-:W-:Y:S01]  /*3f20*/  SHF.R.U32.HI R6, RZ, 0x14, R5.reuse ;  /* 0x00000014ff067819 */ /* 0x100fe20000011605 */
[----:B------:R-:W-:Y:S02]  /*3f30*/  IMAD.MOV.U32 R11, RZ, RZ, R5 ;  /* 0x000000ffff0b7224 */ /* 0x000fe400078e0005 */
[----:B------:R-:W-:Y:S01]  /*3f40*/  IMAD.MOV.U32 R7, RZ, RZ, RZ ;  /* 0x000000ffff077224 */ /* 0x000fe200078e00ff */
[----:B------:R-:W-:-:S04]  /*3f50*/  LOP3.LUT R8, R6, 0x7ff, RZ, 0xc0, !PT ;  /* 0x000007ff06087812 */ /* 0x000fc800078ec0ff */
[----:B------:R-:W-:-:S13]  /*3f60*/  ISETP.NE.AND P0, PT, R8, 0x7ff, PT ;  /* 0x000007ff0800780c */ /* 0x000fda0003f05270 */
[----:B------:R-:W-:Y:S05]  /*3f70*/  @!P0 BRA `(.L_x_37) ;  /* 0x0000000800488947 */ /* 0x000fea0003800000 */
[----:B------:R-:W-:Y:S01]  /*3f80*/  VIADD R7, R8, 0xfffffc00 ;  /* 0xfffffc0008077836 */ /* 0x000fe20000000000 */
[----:B------:R-:W-:-:S04]  /*3f90*/  CS2R R8, SRZ ;  /* 0x0000000000087805 */ /* 0x000fc8000001ff00 */
[----:B------:R-:W-:Y:S02]  /*3fa0*/  SHF.R.U32.HI R12, RZ, 0x6, R7 ;  /* 0x00000006ff0c7819 */ /* 0x000fe40000011607 */
[----:B------:R-:W-:Y:S02]  /*3fb0*/  ISETP.GE.U32.AND P0, PT, R7, 0x80, PT ;  /* 0x000000800700780c */ /* 0x000fe40003f06070 */
[C---:B------:R-:W-:Y:S02]  /*3fc0*/  IADD3 R7, PT, PT, -R12.reuse, 0x13, RZ ;  /* 0x000000130c077810 */ /* 0x040fe40007ffe1ff */
[----:B------:R-:W-:Y:S02]  /*3fd0*/  IADD3 R15, PT, PT, -R12, 0xf, RZ ;  /* 0x0000000f0c0f7810 */ /* 0x000fe40007ffe1ff */
[----:B------:R-:W-:-:S04]  /*3fe0*/  SEL R7, R7, 0x12, P0 ;  /* 0x0000001207077807 */ /* 0x000fc80000000000 */
[----:B------:R-:W-:-:S13]  /*3ff0*/  ISETP.GE.AND P0, PT, R15, R7, PT ;  /* 0x000000070f00720c */ /* 0x000fda0003f06270 */
[----:B------:R-:W-:Y:S05]  /*4000*/  @P0 BRA `(.L_x_38) ;  /* 0x00000000009c0947 */ /* 0x000fea0003800000 */
[----:B------:R-:W-:Y:S01]  /*4010*/  IADD3 R12, PT, PT, RZ, -R12, -R7 ;  /* 0x8000000cff0c7210 */ /* 0x000fe20007ffe807 */
[C---:B------:R-:W-:Y:S01]  /*4020*/  IMAD.SHL.U32 R13, R10.reuse, 0x800, RZ ;  /* 0x000008000a0d7824 */ /* 0x040fe200078e00ff */
[----:B------:R-:W-:Y:S01]  /*4030*/  SHF.L.U64.HI R7, R10, 0xb, R11 ;  /* 0x0000000b0a077819 */ /* 0x000fe2000001020b */
[----:B------:R-:W-:Y:S01]  /*4040*/  IMAD.MOV.U32 R14, RZ, RZ, RZ ;  /* 0x000000ffff0e7224 */ /* 0x000fe200078e00ff */
[----:B------:R-:W-:Y:S01]  /*4050*/  CS2R R8, SRZ ;  /* 0x0000000000087805 */ /* 0x000fe2000001ff00 */
[----:B------:R-:W0:Y:S01]  /*4060*/  LDCU.64 UR12, c[0x0][0x358] ;  /* 0x00006b00ff0c77ac */ /* 0x000e220008000a00 */
[----:B------:R-:W-:-:S07]  /*4070*/  LOP3.LUT R7, R7, 0x80000000, RZ, 0xfc, !PT ;  /* 0x8000000007077812 */ /* 0x000fce00078efcff */
.L_x_39:
[----:B------:R-:W1:Y:S02]  /*4080*/  LDC.64 R10, c[0x4][0x40] ;  /* 0x01001000ff0a7b82 */ /* 0x000e640000000a00 */
[----:B-1----:R-:W-:-:S06]  /*4090*/  IMAD.WIDE R10, R15, 0x8, R10 ;  /* 0x000000080f0a7825 */ /* 0x002fcc00078e020a */
[----:B0-----:R-:W2:Y:S01]  /*40a0*/  LDG.E.64.CONSTANT R10, desc[UR12][R10.64] ;  /* 0x0000000c0a0a7981 */ /* 0x001ea2000c1e9b00 */
[----:B------:R-:W-:Y:S02]  /*40b0*/  VIADD R12, R12, 0x1 ;  /* 0x000000010c0c7836 */ /* 0x000fe40000000000 */
[----:B------:R-:W-:Y:S02]  /*40c0*/  VIADD R15, R15, 0x1 ;  /* 0x000000010f0f7836 */ /* 0x000fe40000000000 */
[----:B--2---:R-:W-:-:S04]  /*40d0*/  IMAD.WIDE.U32 R8, P3, R10, R13, R8 ;  /* 0x0000000d0a087225 */ /* 0x004fc80007860008 */
[----:B------:R-:W-:Y:S02]  /*40e0*/  IMAD R29, R10, R7, RZ ;  /* 0x000000070a1d7224 */ /* 0x000fe400078e02ff */
[CC--:B------:R-:W-:Y:S02]  /*40f0*/  IMAD R30, R11.reuse, R13.reuse, RZ ;  /* 0x0000000d0b1e7224 */ /* 0x0c0fe400078e02ff */
[----:B------:R-:W-:Y:S01]  /*4100*/  IMAD.HI.U32 R31, R11, R13, RZ ;  /* 0x0000000d0b1f7227 */ /* 0x000fe200078e00ff */
[----:B------:R-:W-:-:S03]  /*4110*/  IADD3 R9, P0, PT, R29, R9, RZ ;  /* 0x000000091d097210 */ /* 0x000fc60007f1e0ff */
[----:B------:R-:W-:Y:S01]  /*4120*/  IMAD R29, R14, 0x8, R1 ;  /* 0x000000080e1d7824 */ /* 0x000fe200078e0201 */
[----:B------:R-:W-:Y:S01]  /*4130*/  IADD3 R9, P1, PT, R30, R9, RZ ;  /* 0x000000091e097210 */ /* 0x000fe20007f3e0ff */
[----:B------:R-:W-:-:S04]  /*4140*/  IMAD.HI.U32 R30, R10, R7, RZ ;  /* 0x000000070a1e7227 */ /* 0x000fc800078e00ff */
[----:B------:R-:W-:Y:S01]  /*4150*/  IMAD.X R10, RZ, RZ, R30, P3 ;  /* 0x000000ffff0a7224 */ /* 0x000fe200018e061e */
[----:B------:R0:W-:Y:S01]  /*4160*/  STL.64 [R29], R8 ;  /* 0x000000081d007387 */ /* 0x0001e20000100a00 */
[----:B------:R-:W-:-:S03]  /*4170*/  IMAD.HI.U32 R30, R11, R7, RZ ;  /* 0x000000070b1e7227 */ /* 0x000fc600078e00ff */
[----:B------:R-:W-:Y:S01]  /*4180*/  IADD3.X R10, P0, PT, R31, R10, RZ, P0, !PT ;  /* 0x0000000a1f0a7210 */ /* 0x000fe2000071e4ff */
[----:B------:R-:W-:Y:S02]  /*4190*/  IMAD R11, R11, R7, RZ ;  /* 0x000000070b0b7224 */ /* 0x000fe400078e02ff */
[----:B------:R-:W-:-:S03]  /*41a0*/  VIADD R14, R14, 0x1 ;  /* 0x000000010e0e7836 */ /* 0x000fc60000000000 */
[----:B------:R-:W-:Y:S01]  /*41b0*/  IADD3.X R11, P1, PT, R11, R10, RZ, P1, !PT ;  /* 0x0000000a0b0b7210 */ /* 0x000fe20000f3e4ff */
[----:B------:R-:W-:Y:S01]  /*41c0*/  IMAD.X R10, RZ, RZ, R30, P0 ;  /* 0x000000ffff0a7224 */ /* 0x000fe200000e061e */
[----:B------:R-:W-:-:S03]  /*41d0*/  ISETP.NE.AND P0, PT, R12, -0xf, PT ;  /* 0xfffffff10c00780c */ /* 0x000fc60003f05270 */
[----:B------:R-:W-:Y:S02]  /*41e0*/  IMAD.X R10, RZ, RZ, R10, P1 ;  /* 0x000000ffff0a7224 */ /* 0x000fe400008e060a */
[----:B0-----:R-:W-:Y:S02]  /*41f0*/  IMAD.MOV.U32 R8, RZ, RZ, R11 ;  /* 0x000000ffff087224 */ /* 0x001fe400078e000b */
[----:B------:R-:W-:-:S06]  /*4200*/  IMAD.MOV.U32 R9, RZ, RZ, R10 ;  /* 0x000000ffff097224 */ /* 0x000fcc00078e000a */
[----:B------:R-:W-:Y:S05]  /*4210*/  @P0 BRA `(.L_x_39) ;  /* 0xfffffffc00980947 */ /* 0x000fea000383ffff */
[----:B------:R-:W-:-:S05]  /*4220*/  LOP3.LUT R7, R6, 0x7ff, RZ, 0xc0, !PT ;  /* 0x000007ff06077812 */ /* 0x000fca00078ec0ff */
[----:B------:R-:W-:-:S05]  /*4230*/  VIADD R7, R7, 0xfffffc00 ;  /* 0xfffffc0007077836 */ /* 0x000fca0000000000 */
[----:B------:R-:W-:Y:S02]  /*4240*/  SHF.R.U32.HI R10, RZ, 0x6, R7 ;  /* 0x00000006ff0a7819 */ /* 0x000fe40000011607 */
[----:B------:R-:W-:Y:S02]  /*4250*/  ISETP.GE.U32.AND P0, PT, R7, 0x80, PT ;  /* 0x000000800700780c */ /* 0x000fe40003f06070 */
[----:B------:R-:W-:-:S04]  /*4260*/  IADD3 R10, PT, PT, -R10, 0x13, RZ ;  /* 0x000000130a0a7810 */ /* 0x000fc80007ffe1ff */
[----:B------:R-:W-:-:S07]  /*4270*/  SEL R15, R10, 0x12, P0 ;  /* 0x000000120a0f7807 */ /* 0x000fce0000000000 */
.L_x_38:
[C---:B------:R-:W-:Y:S02]  /*4280*/  LOP3.LUT R7, R6.reuse, 0x7ff, RZ, 0xc0, !PT ;  /* 0x000007ff06077812 */ /* 0x040fe400078ec0ff */
[----:B------:R-:W-:-:S03]  /*4290*/  LOP3.LUT P0, R35, R6, 0x3f, RZ, 0xc0, !PT ;  /* 0x0000003f06237812 */ /* 0x000fc6000780c0ff */
[----:B------:R-:W-:-:S05]  /*42a0*/  VIADD R7, R7, 0xfffffc00 ;  /* 0xfffffc0007077836 */ /* 0x000fca0000000000 */
[----:B------:R-:W-:-:S05]  /*42b0*/  SHF.R.U32.HI R10, RZ, 0x6, R7 ;  /* 0x00000006ff0a7819 */ /* 0x000fca0000011607 */
[----:B------:R-:W-:-:S04]  /*42c0*/  IMAD.IADD R6, R10, 0x1, R15 ;  /* 0x000000010a067824 */ /* 0x000fc800078e020f */
[----:B------:R-:W-:-:S05]  /*42d0*/  IMAD.U32 R37, R6, 0x8, R1 ;  /* 0x0000000806257824 */ /* 0x000fca00078e0001 */
[----:B------:R0:W-:Y:S04]  /*42e0*/  STL.64 [R37+-0x78], R8 ;  /* 0xffff880825007387 */ /* 0x0001e80000100a00 */
[----:B------:R-:W2:Y:S04]  /*42f0*/  @P0 LDL.64 R14, [R1+0x8] ;  /* 0x00000800010e0983 */ /* 0x000ea80000100a00 */
[----:B------:R-:W3:Y:S04]  /*4300*/  LDL.64 R10, [R1+0x10] ;  /* 0x00001000010a7983 */ /* 0x000ee80000100a00 */
[----:B------:R-:W4:Y:S01]  /*4310*/  LDL.64 R6, [R1+0x18] ;  /* 0x0000180001067983 */ /* 0x000f220000100a00 */
[----:B------:R-:W-:-:S02]  /*4320*/  @P0 LOP3.LUT R12, R35, 0x3f, RZ, 0x3c, !PT ;  /* 0x0000003f230c0812 */ /* 0x000fc400078e3cff */
[--C-:B--2---:R-:W-:Y:S02]  /*4330*/  @P0 SHF.R.U64 R13, R14, 0x1, R15.reuse ;  /* 0x000000010e0d0819 */ /* 0x104fe4000000120f */
[----:B------:R-:W-:Y:S02]  /*4340*/  @P0 SHF.R.U32.HI R15, RZ, 0x1, R15 ;  /* 0x00000001ff0f0819 */ /* 0x000fe4000001160f */
[C---:B---3--:R-:W-:Y:S02]  /*4350*/  @P0 SHF.L.U32 R29, R10.reuse, R35, RZ ;  /* 0x000000230a1d0219 */ /* 0x048fe400000006ff */
[----:B0-----:R-:W-:Y:S02]  /*4360*/  @P0 SHF.R.U64 R8, R13, R12, R15 ;  /* 0x0000000c0d080219 */ /* 0x001fe4000000120f */
[--C-:B------:R-:W-:Y:S02]  /*4370*/  @P0 SHF.R.U32.HI R33, RZ, 0x1, R11.reuse ;  /* 0x00000001ff210819 */ /* 0x100fe4000001160b */
[----:B------:R-:W-:-:S02]  /*4380*/  @P0 SHF.R.U64 R31, R10, 0x1, R11 ;  /* 0x000000010a1f0819 */ /* 0x000fc4000000120b */
[-C--:B------:R-:W-:Y:S02]  /*4390*/  @P0 SHF.L.U64.HI R14, R10, R35.reuse, R11 ;  /* 0x000000230a0e0219 */ /* 0x080fe4000001020b */
[----:B------:R-:W-:Y:S02]  /*43a0*/  @P0 SHF.R.U32.HI R9, RZ, R12, R15 ;  /* 0x0000000cff090219 */ /* 0x000fe4000001160f */
[----:B------:R-:W-:Y:S02]  /*43b0*/  @P0 LOP3.LUT R10, R29, R8, RZ, 0xfc, !PT ;  /* 0x000000081d0a0212 */ /* 0x000fe400078efcff */
[----:B----4-:R-:W-:Y:S02]  /*43c0*/  @P0 SHF.L.U32 R13, R6, R35, RZ ;  /* 0x00000023060d0219 */ /* 0x010fe400000006ff */
[----:B------:R-:W-:Y:S01]  /*43d0*/  @P0 SHF.R.U64 R30, R31, R12, R33 ;  /* 0x0000000c1f1e0219 */ /* 0x000fe20000001221 */
[----:B------:R-:W-:Y:S01]  /*43e0*/  IMAD.SHL.U32 R8, R10, 0x4, RZ ;  /* 0x000000040a087824 */ /* 0x000fe200078e00ff */
[----:B------:R-:W-:-:S02]  /*43f0*/  @P0 LOP3.LUT R11, R14, R9, RZ, 0xfc, !PT ;  /* 0x000000090e0b0212 */ /* 0x000fc400078efcff */
[----:B------:R-:W-:Y:S02]  /*4400*/  @P0 SHF.L.U64.HI R35, R6, R35, R7 ;  /* 0x0000002306230219 */ /* 0x000fe40000010207 */
[----:B------:R-:W-:Y:S02]  /*4410*/  @P0 SHF.R.U32.HI R12, RZ, R12, R33 ;  /* 0x0000000cff0c0219 */ /* 0x000fe40000011621 */
[----:B------:R-:W-:Y:S02]  /*4420*/  @P0 LOP3.LUT R6, R13, R30, RZ, 0xfc, !PT ;  /* 0x0000001e0d060212 */ /* 0x000fe400078efcff */
[----:B------:R-:W-:Y:S02]  /*4430*/  SHF.L.U64.HI R10, R10, 0x2, R11 ;  /* 0x000000020a0a7819 */ /* 0x000fe4000001020b */
[----:B------:R-:W-:Y:S02]  /*4440*/  @P0 LOP3.LUT R7, R35, R12, RZ, 0xfc, !PT ;  /* 0x0000000c23070212 */ /* 0x000fe400078efcff */
[----:B------:R-:W-:-:S02]  /*4450*/  SHF.L.W.U32.HI R11, R11, 0x2, R6 ;  /* 0x000000020b0b7819 */ /* 0x000fc40000010e06 */
[----:B------:R-:W-:Y:S02]  /*4460*/  IADD3 RZ, P0, PT, RZ, -R8, RZ ;  /* 0x80000008ffff7210 */ /* 0x000fe40007f1e0ff */
[----:B------:R-:W-:Y:S02]  /*4470*/  LOP3.LUT R9, RZ, R10, RZ, 0x33, !PT ;  /* 0x0000000aff097212 */ /* 0x000fe400078e33ff */
[----:B------:R-:W-:Y:S02]  /*4480*/  SHF.L.W.U32.HI R6, R6, 0x2, R7 ;  /* 0x0000000206067819 */ /* 0x000fe40000010e07 */
[----:B------:R-:W-:Y:S02]  /*4490*/  LOP3.LUT R12, RZ, R11, RZ, 0x33, !PT ;  /* 0x0000000bff0c7212 */ /* 0x000fe400078e33ff */
[----:B------:R-:W-:Y:S02]  /*44a0*/  IADD3.X R9, P0, PT, RZ, R9, RZ, P0, !PT ;  /* 0x00000009ff097210 */ /* 0x000fe4000071e4ff */
[----:B------:R-:W-:-:S02]  /*44b0*/  LOP3.LUT R13, RZ, R6, RZ, 0x33, !PT ;  /* 0x00000006ff0d7212 */ /* 0x000fc400078e33ff */
[----:B------:R-:W-:Y:S02]  /*44c0*/  IADD3.X R12, P1, PT, RZ, R12, RZ, P0, !PT ;  /* 0x0000000cff0c7210 */ /* 0x000fe4000073e4ff */
[----:B------:R-:W-:-:S03]  /*44d0*/  ISETP.GT.U32.AND P3, PT, R11, -0x1, PT ;  /* 0xffffffff0b00780c */ /* 0x000fc60003f64070 */
[----:B------:R-:W-:Y:S01]  /*44e0*/  IMAD.X R13, RZ, RZ, R13, P1 ;  /* 0x000000ffff0d7224 */ /* 0x000fe200008e060d */
[----:B------:R-:W-:-:S04]  /*44f0*/  ISETP.GT.AND.EX P0, PT, R6, -0x1, PT, P3 ;  /* 0xffffffff0600780c */ /* 0x000fc80003f04330 */
[----:B------:R-:W-:Y:S02]  /*4500*/  SEL R13, R6, R13, P0 ;  /* 0x0000000d060d7207 */ /* 0x000fe40000000000 */
[----:B------:R-:W-:Y:S02]  /*4510*/  SEL R14, R11, R12, P0 ;  /* 0x0000000c0b0e7207 */ /* 0x000fe40000000000 */
[----:B------:R-:W-:-:S04]  /*4520*/  ISETP.NE.U32.AND P1, PT, R13, RZ, PT ;  /* 0x000000ff0d00720c */ /* 0x000fc80003f25070 */
[----:B------:R-:W-:Y:S01]  /*4530*/  SEL R11, R14, R13, !P1 ;  /* 0x0000000d0e0b7207 */ /* 0x000fe20004800000 */
[----:B------:R-:W-:-:S05]  /*4540*/  @!P0 IMAD.MOV R8, RZ, RZ, -R8 ;  /* 0x000000ffff088224 */ /* 0x000fca00078e0a08 */
[----:B------:R-:W0:Y:S02]  /*4550*/  FLO.U32 R11, R11 ;  /* 0x0000000b000b7300 */ /* 0x000e2400000e0000 */
[C---:B0-----:R-:W-:Y:S02]  /*4560*/  IADD3 R15, PT, PT, -R11.reuse, 0x1f, RZ ;  /* 0x0000001f0b0f7810 */ /* 0x041fe40007ffe1ff */
[----:B------:R-:W-:-:S03]  /*4570*/  IADD3 R12, PT, PT, -R11, 0x3f, RZ ;  /* 0x0000003f0b0c7810 */ /* 0x000fc60007ffe1ff */
[----:B------:R-:W-:Y:S01]  /*4580*/  @P1 IMAD.MOV R12, RZ, RZ, R15 ;  /* 0x000000ffff0c1224 */ /* 0x000fe200078e020f */
[----:B------:R-:W-:-:S04]  /*4590*/  SEL R15, R10, R9, P0 ;  /* 0x000000090a0f7207 */ /* 0x000fc80000000000 */
[----:B------:R-:W-:-:S13]  /*45a0*/  ISETP.NE.AND P1, PT, R12, RZ, PT ;  /* 0x000000ff0c00720c */ /* 0x000fda0003f25270 */
[----:B------:R-:W-:Y:S05]  /*45b0*/  @!P1 BRA `(.L_x_40) ;  /* 0x0000000000289947 */ /* 0x000fea0003800000 */
[----:B------:R-:W-:Y:S02]  /*45c0*/  LOP3.LUT R9, R12, 0x3f, RZ, 0xc0, !PT ;  /* 0x0000003f0c097812 */ /* 0x000fe400078ec0ff */
[--C-:B------:R-:W-:Y:S02]  /*45d0*/  SHF.R.U64 R11, R8, 0x1, R15.reuse ;  /* 0x00000001080b7819 */ /* 0x100fe4000000120f */
[----:B------:R-:W-:Y:S02]  /*45e0*/  SHF.R.U32.HI R15, RZ, 0x1, R15 ;  /* 0x00000001ff0f7819 */ /* 0x000fe4000001160f */
[----:B------:R-:W-:Y:S02]  /*45f0*/  LOP3.LUT R8, R12, 0x3f, RZ, 0xc, !PT ;  /* 0x0000003f0c087812 */ /* 0x000fe400078e0cff */
[CC--:B------:R-:W-:Y:S02]  /*4600*/  SHF.L.U64.HI R13, R14.reuse, R9.reuse, R13 ;  /* 0x000000090e0d7219 */ /* 0x0c0fe4000001020d */
[----:B------:R-:W-:-:S02]  /*4610*/  SHF.L.U32 R9, R14, R9, RZ ;  /* 0x000000090e097219 */ /* 0x000fc400000006ff */
[-CC-:B------:R-:W-:Y:S02]  /*4620*/  SHF.R.U64 R14, R11, R8.reuse, R15.reuse ;  /* 0x000000080b0e7219 */ /* 0x180fe4000000120f */
[----:B------:R-:W-:Y:S02]  /*4630*/  SHF.R.U32.HI R8, RZ, R8, R15 ;  /* 0x00000008ff087219 */ /* 0x000fe4000001160f */
[----:B------:R-:W-:Y:S02]  /*4640*/  LOP3.LUT R14, R9, R14, RZ, 0xfc, !PT ;  /* 0x0000000e090e7212 */ /* 0x000fe400078efcff */
[----:B------:R-:W-:-:S07]  /*4650*/  LOP3.LUT R13, R13, R8, RZ, 0xfc, !PT ;  /* 0x000000080d0d7212 */ /* 0x000fce00078efcff */
.L_x_40:
[----:B------:R-:W-:Y:S01]  /*4660*/  IMAD.WIDE.U32 R10, R14, 0x2168c235, RZ ;  /* 0x2168c2350e0a7825 */ /* 0x000fe200078e00ff */
[----:B------:R-:W-:-:S03]  /*4670*/  SHF.R.U32.HI R7, RZ, 0x1e, R7 ;  /* 0x0000001eff077819 */ /* 0x000fc60000011607 */
[----:B------:R-:W-:Y:S01]  /*4680*/  IMAD.MOV.U32 R8, RZ, RZ, R11 ;  /* 0x000000ffff087224 */ /* 0x000fe200078e000b */
[----:B------:R-:W-:Y:S01]  /*4690*/  IADD3 RZ, P1, PT, R10, R10, RZ ;  /* 0x0000000a0aff7210 */ /* 0x000fe20007f3e0ff */
[----:B------:R-:W-:Y:S01]  /*46a0*/  IMAD.MOV.U32 R9, RZ, RZ, RZ ;  /* 0x000000ffff097224 */ /* 0x000fe200078e00ff */
[----:B------:R-:W-:Y:S01]  /*46b0*/  LEA.HI R7, R6, R7, RZ, 0x1 ;  /* 0x0000000706077211 */ /* 0x000fe200078f08ff */
[----:B------:R-:W-:-:S04]  /*46c0*/  IMAD.HI.U32 R11, R13, -0x36f0255e, RZ ;  /* 0xc90fdaa20d0b7827 */ /* 0x000fc800078e00ff */
[----:B------:R-:W-:-:S04]  /*46d0*/  IMAD.WIDE.U32 R8, R14, -0x36f0255e, R8 ;  /* 0xc90fdaa20e087825 */ /* 0x000fc800078e0008 */
[----:B------:R-:W-:-:S04]  /*46e0*/  IMAD.WIDE.U32 R8, P3, R13, 0x2168c235, R8 ;  /* 0x2168c2350d087825 */ /* 0x000fc80007860008 */
[----:B------:R-:W-:Y:S01]  /*46f0*/  IMAD R13, R13, -0x36f0255e, RZ ;  /* 0xc90fdaa20d0d7824 */ /* 0x000fe200078e02ff */
[----:B------:R-:W-:Y:S01]  /*4700*/  IADD3.X RZ, P1, PT, R8, R8, RZ, P1, !PT ;  /* 0x0000000808ff7210 */ /* 0x000fe20000f3e4ff */
[----:B------:R-:W-:-:S03]  /*4710*/  IMAD.X R10, RZ, RZ, R11, P3 ;  /* 0x000000ffff0a7224 */ /* 0x000fc600018e060b */
[----:B------:R-:W-:-:S04]  /*4720*/  IADD3 R9, P3, PT, R13, R9, RZ ;  /* 0x000000090d097210 */ /* 0x000fc80007f7e0ff */
[C---:B------:R-:W-:Y:S01]  /*4730*/  ISETP.GT.U32.AND P4, PT, R9.reuse, RZ, PT ;  /* 0x000000ff0900720c */ /* 0x040fe20003f84070 */
[----:B------:R-:W-:Y:S01]  /*4740*/  IMAD.X R10, RZ, RZ, R10, P3 ;  /* 0x000000ffff0a7224 */ /* 0x000fe200018e060a */
[----:B------:R-:W-:-:S04]  /*4750*/  IADD3.X R8, P3, PT, R9, R9, RZ, P1, !PT ;  /* 0x0000000909087210 */ /* 0x000fc80000f7e4ff */
[C---:B------:R-:W-:Y:S01]  /*4760*/  ISETP.GT.AND.EX P1, PT, R10.reuse, RZ, PT, P4 ;  /* 0x000000ff0a00720c */ /* 0x040fe20003f24340 */
[----:B------:R-:W-:-:S03]  /*4770*/  IMAD.X R11, R10, 0x1, R10, P3 ;  /* 0x000000010a0b7824 */ /* 0x000fc600018e060a */
[----:B------:R-:W-:Y:S02]  /*4780*/  SEL R8, R8, R9, P1 ;  /* 0x0000000908087207 */ /* 0x000fe40000800000 */
[----:B------:R-:W-:Y:S02]  /*4790*/  SEL R9, R11, R10, P1 ;  /* 0x0000000a0b097207 */ /* 0x000fe40000800000 */
[----:B------:R-:W-:Y:S02]  /*47a0*/  IADD3 R10, P3, PT, R8, 0x1, RZ ;  /* 0x00000001080a7810 */ /* 0x000fe40007f7e0ff */
[----:B------:R-:W-:Y:S02]  /*47b0*/  SEL R11, RZ, 0xffffffff, !P1 ;  /* 0xffffffffff0b7807 */ /* 0x000fe40004800000 */
[----:B------:R-:W-:Y:S01]  /*47c0*/  LOP3.LUT P1, R5, R5, 0x80000000, RZ, 0xc0, !PT ;  /* 0x8000000005057812 */ /* 0x000fe2000782c0ff */
[----:B------:R-:W-:Y:S02]  /*47d0*/  IMAD.X R9, RZ, RZ, R9, P3 ;  /* 0x000000ffff097224 */ /* 0x000fe400018e0609 */
[----:B------:R-:W-:Y:S01]  /*47e0*/  IMAD.IADD R8, R11, 0x1, -R12 ;  /* 0x000000010b087824 */ /* 0x000fe200078e0a0c */
[----:B------:R-:W-:-:S02]  /*47f0*/  @!P0 LOP3.LUT R5, R5, 0x80000000, RZ, 0x3c, !PT ;  /* 0x8000000005058812 */ /* 0x000fc400078e3cff */
[----:B------:R-:W-:Y:S01]  /*4800*/  SHF.R.U64 R10, R10, 0xa, R9 ;  /* 0x0000000a0a0a7819 */ /* 0x000fe20000001209 */
[----:B------:R-:W-:-:S03]  /*4810*/  IMAD.SHL.U32 R8, R8, 0x100000, RZ ;  /* 0x0010000008087824 */ /* 0x000fc600078e00ff */
[----:B------:R-:W-:-:S03]  /*4820*/  IADD3 R10, P3, PT, R10, 0x1, RZ ;  /* 0x000000010a0a7810 */ /* 0x000fc60007f7e0ff */
[----:B------:R-:W-:Y:S01]  /*4830*/  @P1 IMAD.MOV R7, RZ, RZ, -R7 ;  /* 0x000000ffff071224 */ /* 0x000fe200078e0a07 */
[----:B------:R-:W-:-:S04]  /*4840*/  LEA.HI.X R9, R9, RZ, RZ, 0x16, P3 ;  /* 0x000000ff09097211 */ /* 0x000fc800018fb4ff */
[--C-:B------:R-:W-:Y:S02]  /*4850*/  SHF.R.U64 R10, R10, 0x1, R9.reuse ;  /* 0x000000010a0a7819 */ /* 0x100fe40000001209 */
[----:B------:R-:W-:Y:S02]  /*4860*/  SHF.R.U32.HI R9, RZ, 0x1, R9 ;  /* 0x00000001ff097819 */ /* 0x000fe40000011609 */
[----:B------:R-:W-:-:S04]  /*4870*/  IADD3 R10, P3, P4, RZ, RZ, R10 ;  /* 0x000000ffff0a7210 */ /* 0x000fc80007c7e00a */
[----:B------:R-:W-:-:S04]  /*4880*/  IADD3.X R6, PT, PT, R8, 0x3fe00000, R9, P3, P4 ;  /* 0x3fe0000008067810 */ /* 0x000fc80001fe8409 */
[----:B------:R-:W-:-:S07]  /*4890*/  LOP3.LUT R11, R6, R5, RZ, 0xfc, !PT ;  /* 0x00000005060b7212 */ /* 0x000fce00078efcff */
.L_x_37:
[----:B------:R-:W-:-:S04]  /*48a0*/  IMAD.MOV.U32 R5, RZ, RZ, 0x0 ;  /* 0x00000000ff057424 */ /* 0x000fc800078e00ff */
[----:B------:R-:W-:Y:S05]  /*48b0*/  RET.REL.NODEC R4 `(_Z5FFT_YPhS_S_mPfS0_S0_S0_S_S_S_mmmm) ;  /* 0xffffffb404d07950 */ /* 0x000fea0003c3ffff */
.L_x_41:
[----:B------:R-:W-:-:S00]  /*48c0*/  BRA `(.L_x_41) ;  /* 0xfffffffc00fc7947 */ /* 0x000fc0000383ffff */
[----:B------:R-:W-:-:S00]  /*48d0*/  NOP ;  /* 0x0000000000007918 */ /* 0x000fc00000000000 */
        /* <DEDUP_REMOVED lines=10> */
.L_x_100:


//--------------------- .text._Z5FFT_XPhS_S_mPfS0_S0_S0_S_S_S_mmmm --------------------------
	.section	.text._Z5FFT_XPhS_S_mPfS0_S0_S0_S_S_S_mmmm,"ax",@progbits
	.align	128
        .global         _Z5FFT_XPhS_S_mPfS0_S0_S0_S_S_S_mmmm
        .type           _Z5FFT_XPhS_S_mPfS0_S0_S0_S_S_S_mmmm,@function
        .size           _Z5FFT_XPhS_S_mPfS0_S0_S0_S_S_S_mmmm,(.L_x_102 - _Z5FFT_XPhS_S_mPfS0_S0_S0_S_S_S_mmmm)
        .other          _Z5FFT_XPhS_S_mPfS0_S0_S0_S_S_S_mmmm,@"STO_CUDA_ENTRY STV_DEFAULT"
_Z5FFT_XPhS_S_mPfS0_S0_S0_S_S_S_mmmm:
.text._Z5FFT_XPhS_S_mPfS0_S0_S0_S_S_S_mmmm:
[----:B------:R-:W0:Y:S01]  /*0000*/  LDC R1, c[0x0][0x37c] ;  /* 0x0000df00ff017b82 */ /* 0x000e220000000800 */
[----:B------:R-:W1:Y:S07]  /*0010*/  S2R R18, SR_TID.X ;  /* 0x0000000000127919 */ /* 0x000e6e0000002100 */
[----:B------:R-:W1:Y:S01]  /*0020*/  S2UR UR4, SR_CTAID.X ;  /* 0x00000000000479c3 */ /* 0x000e620000002500 */
[----:B------:R-:W2:Y:S01]  /*0030*/  LDCU.64 UR6, c[0x0][0x3d8] ;  /* 0x00007b00ff0677ac */ /* 0x000ea20008000a00 */
[----:B------:R-:W-:Y:S01]  /*0040*/  BSSY.RECONVERGENT B0, `(.L_x_42) ;  /* 0x00001ef000007945 */ /* 0x000fe20003800200 */
[----:B0-----:R-:W-:Y:S01]  /*0050*/  VIADD R1, R1, 0xffffffd8 ;  /* 0xffffffd801017836 */ /* 0x001fe20000000000 */
[----:B------:R-:W0:Y:S04]  /*0060*/  LDCU.64 UR8, c[0x0][0x358] ;  /* 0x00006b00ff0877ac */ /* 0x000e280008000a00 */
[----:B------:R-:W1:Y:S02]  /*0070*/  LDC R19, c[0x0][0x360] ;  /* 0x0000d800ff137b82 */ /* 0x000e640000000800 */
[----:B-1----:R-:W-:-:S05]  /*0080*/  IMAD R18, R19, UR4, R18 ;  /* 0x0000000413127c24 */ /* 0x002fca000f8e0212 */
[----:B--2---:R-:W-:Y:S02]  /*0090*/  ISETP.GE.U32.AND P0, PT, R18, UR6, PT ;  /* 0x0000000612007c0c */ /* 0x004fe4000bf06070 */
[----:B------:R-:W-:-:S04]  /*00a0*/  SHF.R.S32.HI R19, RZ, 0x1f, R18 ;  /* 0x0000001fff137819 */ /* 0x000fc80000011412 */
[----:B------:R-:W-:-:S13]  /*00b0*/  ISETP.GE.U32.AND.EX P0, PT, R19, UR7, PT, P0 ;  /* 0x0000000713007c0c */ /* 0x000fda000bf06100 */
[----:B0-----:R-:W-:Y:S05]  /*00c0*/  @!P0 BRA `(.L_x_43) ;  /* 0x0000000c00008947 */ /* 0x001fea0003800000 */
[----:B------:R-:W0:Y:S02]  /*00d0*/  LDCU.64 UR4, c[0x0][0x3f0] ;  /* 0x00007e00ff0477ac */ /* 0x000e240008000a00 */
[----:B0-----:R-:W-:-:S05]  /*00e0*/  IMAD.U32 R16, RZ, RZ, UR4 ;  /* 0x00000004ff107e24 */ /* 0x001fca000f8e00ff */
[----:B------:R-:W-:-:S04]  /*00f0*/  ISETP.NE.U32.AND P0, PT, R16, RZ, PT ;  /* 0x000000ff1000720c */ /* 0x000fc80003f05070 */
[----:B------:R-:W-:-:S13]  /*0100*/  ISETP.NE.AND.EX P0, PT, RZ, UR5, PT, P0 ;  /* 0x00000005ff007c0c */ /* 0x000fda000bf05300 */
[----:B------:R-:W-:Y:S05]  /*0110*/  @!P0 BRA `(.L_x_44) ;  /* 0x0000001c00848947 */ /* 0x000fea0003800000 */
[----:B------:R-:W-:Y:S01]  /*0120*/  IMAD.U32 R0, RZ, RZ, UR5 ;  /* 0x00000005ff007e24 */ /* 0x000fe2000f8e00ff */
[C---:B------:R-:W-:Y:S01]  /*0130*/  ISETP.GE.U32.AND P1, PT, R16.reuse, 0x8, PT ;  /* 0x000000081000780c */ /* 0x040fe20003f26070 */
[----:B------:R-:W-:Y:S01]  /*0140*/  UMOV UR4, URZ ;  /* 0x000000ff00047c82 */ /* 0x000fe20008000000 */
[----:B------:R-:W-:Y:S02]  /*0150*/  LOP3.LUT R17, R16, 0x7, RZ, 0xc0, !PT ;  /* 0x0000000710117812 */ /* 0x000fe400078ec0ff */
[----:B------:R-:W-:Y:S01]  /*0160*/  ISETP.GE.U32.AND.EX P1, PT, R0, RZ, PT, P1 ;  /* 0x000000ff0000720c */ /* 0x000fe20003f26110 */
[----:B------:R-:W-:Y:S01]  /*0170*/  IMAD.MOV.U32 R0, RZ, RZ, RZ ;  /* 0x000000ffff007224 */ /* 0x000fe200078e00ff */
[----:B------:R-:W-:-:S04]  /*0180*/  ISETP.NE.U32.AND P0, PT, R17, RZ, PT ;  /* 0x000000ff1100720c */ /* 0x000fc80003f05070 */
[----:B------:R-:W-:-:S07]  /*0190*/  ISETP.NE.AND.EX P0, PT, RZ, RZ, PT, P0 ;  /* 0x000000ffff00720c */ /* 0x000fce0003f05300 */
[----:B------:R-:W-:Y:S06]  /*01a0*/  @!P1 BRA `(.L_x_45) ;  /* 0x0000000400089947 */ /* 0x000fec0003800000 */
[----:B------:R-:W0:Y:S01]  /*01b0*/  LDCU.64 UR10, c[0x0][0x3e8] ;  /* 0x00007d00ff0a77ac */ /* 0x000e220008000a00 */
[----:B------:R-:W-:Y:S02]  /*01c0*/  LOP3.LUT R0, R16, 0xfffffff8, RZ, 0xc0, !PT ;  /* 0xfffffff810007812 */ /* 0x000fe400078ec0ff */
[----:B------:R-:W-:Y:S01]  /*01d0*/  CS2R R2, SRZ ;  /* 0x0000000000027805 */ /* 0x000fe2000001ff00 */
[----:B------:R-:W1:Y:S01]  /*01e0*/  LDCU UR4, c[0x0][0x3f4] ;  /* 0x00007e80ff0477ac */ /* 0x000e620008000800 */
[----:B------:R-:W2:Y:S01]  /*01f0*/  LDCU.128 UR12, c[0x0][0x3a0] ;  /* 0x00007400ff0c77ac */ /* 0x000ea20008000c00 */
[----:B0-----:R-:W-:Y:S02]  /*0200*/  USHF.L.U64.HI UR6, UR10, 0x2, UR11 ;  /* 0x000000020a067899 */ /* 0x001fe4000801020b */
[----:B------:R-:W-:-:S12]  /*0210*/  USHF.L.U32 UR5, UR10, 0x2, URZ ;  /* 0x000000020a057899 */ /* 0x000fd800080006ff */
.L_x_46:
[----:B------:R-:W-:Y:S02]  /*0220*/  IMAD R6, R2, UR10, RZ ;  /* 0x0000000a02067c24 */ /* 0x000fe4000f8e02ff */
[----:B------:R-:W-:-:S04]  /*0230*/  IMAD.WIDE.U32 R4, R3, UR10, R18 ;  /* 0x0000000a03047c25 */ /* 0x000fc8000f8e0012 */
[----:B------:R-:W-:Y:S02]  /*0240*/  IMAD R7, R3, UR11, R6 ;  /* 0x0000000b03077c24 */ /* 0x000fe4000f8e0206 */
[----:B------:R-:W-:Y:S02]  /*0250*/  IMAD.SHL.U32 R6, R4, 0x4, RZ ;  /* 0x0000000404067824 */ /* 0x000fe400078e00ff */
[----:B------:R-:W-:-:S05]  /*0260*/  IMAD.IADD R7, R5, 0x1, R7 ;  /* 0x0000000105077824 */ /* 0x000fca00078e0207 */
[----:B------:R-:W-:Y:S02]  /*0270*/  SHF.L.U64.HI R7, R4, 0x2, R7 ;  /* 0x0000000204077819 */ /* 0x000fe40000010207 */
[C---:B--2---:R-:W-:Y:S02]  /*0280*/  IADD3 R4, P1, PT, R6.reuse, UR12, RZ ;  /* 0x0000000c06047c10 */ /* 0x044fe4000ff3e0ff */
[----:B------:R-:W-:Y:S02]  /*0290*/  IADD3 R6, P2, PT, R6, UR14, RZ ;  /* 0x0000000e06067c10 */ /* 0x000fe4000ff5e0ff */
[C---:B------:R-:W-:Y:S02]  /*02a0*/  IADD3.X R5, PT, PT, R7.reuse, UR13, RZ, P1, !PT ;  /* 0x0000000d07057c10 */ /* 0x040fe40008ffe4ff */
[----:B------:R-:W-:Y:S02]  /*02b0*/  IADD3.X R7, PT, PT, R7, UR15, RZ, P2, !PT ;  /* 0x0000000f07077c10 */ /* 0x000fe400097fe4ff */
[----:B------:R-:W-:Y:S01]  /*02c0*/  IADD3 R8, P1, PT, R4, UR5, RZ ;  /* 0x0000000504087c10 */ /* 0x000fe2000ff3e0ff */
[----:B------:R0:W-:Y:S01]  /*02d0*/  STG.E desc[UR8][R4.64], RZ ;  /* 0x000000ff04007986 */ /* 0x0001e2000c101908 */
[----:B------:R-:W-:-:S02]  /*02e0*/  IADD3 R10, P2, PT, R6, UR5, RZ ;  /* 0x00000005060a7c10 */ /* 0x000fc4000ff5e0ff */
[----:B------:R-:W-:Y:S01]  /*02f0*/  IADD3.X R9, PT, PT, R5, UR6, RZ, P1, !PT ;  /* 0x0000000605097c10 */ /* 0x000fe20008ffe4ff */
[----:B------:R2:W-:Y:S01]  /*0300*/  STG.E desc[UR8][R6.64], RZ ;  /* 0x000000ff06007986 */ /* 0x0005e2000c101908 */
[----:B------:R-:W-:Y:S02]  /*0310*/  IADD3.X R11, PT, PT, R7, UR6, RZ, P2, !PT ;  /* 0x00000006070b7c10 */ /* 0x000fe400097fe4ff */
[----:B------:R-:W-:Y:S01]  /*0320*/  IADD3 R12, P1, PT, R8, UR5, RZ ;  /* 0x00000005080c7c10 */ /* 0x000fe2000ff3e0ff */
[----:B------:R3:W-:Y:S01]  /*0330*/  STG.E desc[UR8][R8.64], RZ ;  /* 0x000000ff08007986 */ /* 0x0007e2000c101908 */
[----:B------:R-:W-:Y:S02]  /*0340*/  IADD3 R14, P2, PT, R10, UR5, RZ ;  /* 0x000000050a0e7c10 */ /* 0x000fe4000ff5e0ff */
[----:B------:R-:W-:Y:S01]  /*0350*/  IADD3.X R13, PT, PT, R9, UR6, RZ, P1, !PT ;  /* 0x00000006090d7c10 */ /* 0x000fe20008ffe4ff */
[----:B------:R4:W-:Y:S01]  /*0360*/  STG.E desc[UR8][R10.64], RZ ;  /* 0x000000ff0a007986 */ /* 0x0009e2000c101908 */
[----:B------:R-:W-:-:S02]  /*0370*/  IADD3.X R15, PT, PT, R11, UR6, RZ, P2, !PT ;  /* 0x000000060b0f7c10 */ /* 0x000fc400097fe4ff */
[----:B------:R-:W-:Y:S01]  /*0380*/  IADD3 R20, P1, PT, R12, UR5, RZ ;  /* 0x000000050c147c10 */ /* 0x000fe2000ff3e0ff */
[----:B------:R5:W-:Y:S01]  /*0390*/  STG.E desc[UR8][R12.64], RZ ;  /* 0x000000ff0c007986 */ /* 0x000be2000c101908 */
[----:B0-----:R-:W-:Y:S02]  /*03a0*/  IADD3 R4, P2, PT, R14, UR5, RZ ;  /* 0x000000050e047c10 */ /* 0x001fe4000ff5e0ff */
[----:B------:R-:W-:Y:S01]  /*03b0*/  IADD3.X R21, PT, PT, R13, UR6, RZ, P1, !PT ;  /* 0x000000060d157c10 */ /* 0x000fe20008ffe4ff */
[----:B------:R0:W-:Y:S01]  /*03c0*/  STG.E desc[UR8][R14.64], RZ ;  /* 0x000000ff0e007986 */ /* 0x0001e2000c101908 */
[----:B------:R-:W-:Y:S02]  /*03d0*/  IADD3.X R5, PT, PT, R15, UR6, RZ, P2, !PT ;  /* 0x000000060f057c10 */ /* 0x000fe400097fe4ff */
[----:B--2---:R-:W-:Y:S01]  /*03e0*/  IADD3 R6, P1, PT, R20, UR5, RZ ;  /* 0x0000000514067c10 */ /* 0x004fe2000ff3e0ff */
[----:B------:R-:W-:Y:S01]  /*03f0*/  STG.E desc[UR8][R20.64], RZ ;  /* 0x000000ff14007986 */ /* 0x000fe2000c101908 */
[----:B---3--:R-:W-:-:S02]  /*0400*/  IADD3 R8, P2, PT, R4, UR5, RZ ;  /* 0x0000000504087c10 */ /* 0x008fc4000ff5e0ff */
[----:B------:R-:W-:Y:S01]  /*0410*/  IADD3.X R7, PT, PT, R21, UR6, RZ, P1, !PT ;  /* 0x0000000615077c10 */ /* 0x000fe20008ffe4ff */
[----:B------:R2:W-:Y:S01]  /*0420*/  STG.E desc[UR8][R4.64], RZ ;  /* 0x000000ff04007986 */ /* 0x0005e2000c101908 */
[----:B------:R-:W-:Y:S02]  /*0430*/  IADD3.X R9, PT, PT, R5, UR6, RZ, P2, !PT ;  /* 0x0000000605097c10 */ /* 0x000fe400097fe4ff */
[----:B----4-:R-:W-:Y:S01]  /*0440*/  IADD3 R10, P1, PT, R6, UR5, RZ ;  /* 0x00000005060a7c10 */ /* 0x010fe2000ff3e0ff */
[----:B------:R3:W-:Y:S01]  /*0450*/  STG.E desc[UR8][R6.64], RZ ;  /* 0x000000ff06007986 */ /* 0x0007e2000c101908 */
[----:B-----5:R-:W-:Y:S02]  /*0460*/  IADD3 R12, P2, PT, R8, UR5, RZ ;  /* 0x00000005080c7c10 */ /* 0x020fe4000ff5e0ff */
[----:B------:R-:W-:Y:S01]  /*0470*/  IADD3.X R11, PT, PT, R7, UR6, RZ, P1, !PT ;  /* 0x00000006070b7c10 */ /* 0x000fe20008ffe4ff */
[----:B------:R3:W-:Y:S01]  /*0480*/  STG.E desc[UR8][R8.64], RZ ;  /* 0x000000ff08007986 */ /* 0x0007e2000c101908 */
[----:B------:R-:W-:-:S02]  /*0490*/  IADD3.X R13, PT, PT, R9, UR6, RZ, P2, !PT ;  /* 0x00000006090d7c10 */ /* 0x000fc400097fe4ff */
[----:B0-----:R-:W-:Y:S01]  /*04a0*/  IADD3 R14, P1, PT, R10, UR5, RZ ;  /* 0x000000050a0e7c10 */ /* 0x001fe2000ff3e0ff */
[----:B------:R3:W-:Y:S01]  /*04b0*/  STG.E desc[UR8][R10.64], RZ ;  /* 0x000000ff0a007986 */ /* 0x0007e2000c101908 */
[----:B------:R-:W-:Y:S02]  /*04c0*/  IADD3 R22, P2, PT, R12, UR5, RZ ;  /* 0x000000050c167c10 */ /* 0x000fe4000ff5e0ff */
[----:B------:R-:W-:Y:S01]  /*04d0*/  IADD3.X R15, PT, PT, R11, UR6, RZ, P1, !PT ;  /* 0x000000060b0f7c10 */ /* 0x000fe20008ffe4ff */
[----:B------:R3:W-:Y:S01]  /*04e0*/  STG.E desc[UR8][R12.64], RZ ;  /* 0x000000ff0c007986 */ /* 0x0007e2000c101908 */
[----:B------:R-:W-:Y:S02]  /*04f0*/  IADD3.X R23, PT, PT, R13, UR6, RZ, P2, !PT ;  /* 0x000000060d177c10 */ /* 0x000fe400097fe4ff */
[----:B--2---:R-:W-:Y:S01]  /*0500*/  IADD3 R4, P1, PT, R14, UR5, RZ ;  /* 0x000000050e047c10 */ /* 0x004fe2000ff3e0ff */
[----:B------:R3:W-:Y:S01]  /*0510*/  STG.E desc[UR8][R14.64], RZ ;  /* 0x000000ff0e007986 */ /* 0x0007e2000c101908 */
[----:B------:R-:W-:-:S02]  /*0520*/  IADD3 R20, P2, PT, R22, UR5, RZ ;  /* 0x0000000516147c10 */ /* 0x000fc4000ff5e0ff */
[----:B------:R-:W-:Y:S01]  /*0530*/  IADD3.X R5, PT, PT, R15, UR6, RZ, P1, !PT ;  /* 0x000000060f057c10 */ /* 0x000fe20008ffe4ff */
[----:B------:R3:W-:Y:S01]  /*0540*/  STG.E desc[UR8][R22.64], RZ ;  /* 0x000000ff16007986 */ /* 0x0007e2000c101908 */
[----:B------:R-:W-:Y:S02]  /*0550*/  IADD3.X R21, PT, PT, R23, UR6, RZ, P2, !PT ;  /* 0x0000000617157c10 */ /* 0x000fe400097fe4ff */
[----:B------:R-:W-:Y:S01]  /*0560*/  IADD3 R3, P1, PT, R3, 0x8, RZ ;  /* 0x0000000803037810 */ /* 0x000fe20007f3e0ff */
[----:B------:R3:W-:Y:S04]  /*0570*/  STG.E desc[UR8][R4.64], RZ ;  /* 0x000000ff04007986 */ /* 0x0007e8000c101908 */
[----:B------:R3:W-:Y:S01]  /*0580*/  STG.E desc[UR8][R20.64], RZ ;  /* 0x000000ff14007986 */ /* 0x0007e2000c101908 */
[----:B------:R-:W-:Y:S01]  /*0590*/  IMAD.X R2, RZ, RZ, R2, P1 ;  /* 0x000000ffff027224 */ /* 0x000fe200008e0602 */
[----:B------:R-:W-:-:S04]  /*05a0*/  ISETP.NE.U32.AND P1, PT, R3, R0, PT ;  /* 0x000000000300720c */ /* 0x000fc80003f25070 */
[----:B-1----:R-:W-:-:S13]  /*05b0*/  ISETP.NE.AND.EX P1, PT, R2, UR4, PT, P1 ;  /* 0x0000000402007c0c */ /* 0x002fda000bf25310 */
[----:B---3--:R-:W-:Y:S05]  /*05c0*/  @P1 BRA `(.L_x_46) ;  /* 0xfffffffc00141947 */ /* 0x008fea000383ffff */
.L_x_45:
[----:B------:R-:W-:Y:S05]  /*05d0*/  @!P0 BRA `(.L_x_44) ;  /* 0x0000001800548947 */ /* 0x000fea0003800000 */
[----:B------:R-:W-:Y:S02]  /*05e0*/  ISETP.GE.U32.AND P1, PT, R17, 0x4, PT ;  /* 0x000000041100780c */ /* 0x000fe40003f26070 */
[----:B------:R-:W-:Y:S02]  /*05f0*/  LOP3.LUT R22, R16, 0x3, RZ, 0xc0, !PT ;  /* 0x0000000310167812 */ /* 0x000fe400078ec0ff */
[----:B------:R-:W-:Y:S02]  /*0600*/  ISETP.GE.U32.AND.EX P1, PT, RZ, RZ, PT, P1 ;  /* 0x000000ffff00720c */ /* 0x000fe40003f26110 */
[----:B------:R-:W-:-:S04]  /*0610*/  ISETP.NE.U32.AND P0, PT, R22, RZ, PT ;  /* 0x000000ff1600720c */ /* 0x000fc80003f05070 */
[----:B------:R-:W-:-:S07]  /*0620*/  ISETP.NE.AND.EX P0, PT, RZ, RZ, PT, P0 ;  /* 0x000000ffff00720c */ /* 0x000fce0003f05300 */
[----:B------:R-:W-:Y:S06]  /*0630*/  @!P1 BRA `(.L_x_47) ;  /* 0x0000000000cc9947 */ /* 0x000fec0003800000 */
[----:B------:R-:W0:Y:S01]  /*0640*/  LDC.64 R14, c[0x0][0x3e8] ;  /* 0x0000fa00ff0e7b82 */ /* 0x000e220000000a00 */
[----:B------:R-:W1:Y:S01]  /*0650*/  LDCU.128 UR12, c[0x0][0x3a0] ;  /* 0x00007400ff0c77ac */ /* 0x000e620008000c00 */
[C---:B------:R-:W-:Y:S02]  /*0660*/  VIADD R11, R0.reuse, 0x1 ;  /* 0x00000001000b7836 */ /* 0x040fe40000000000 */
[C---:B------:R-:W-:Y:S02]  /*0670*/  VIADD R13, R0.reuse, 0x2 ;  /* 0x00000002000d7836 */ /* 0x040fe40000000000 */
[----:B------:R-:W-:Y:S02]  /*0680*/  IMAD.MOV.U32 R4, RZ, RZ, R18 ;  /* 0x000000ffff047224 */ /* 0x000fe400078e0012 */
[----:B------:R-:W-:Y:S02]  /*0690*/  IMAD.MOV.U32 R5, RZ, RZ, R19 ;  /* 0x000000ffff057224 */ /* 0x000fe400078e0013 */
[----:B------:R-:W-:-:S02]  /*06a0*/  VIADD R17, R0, 0x3 ;  /* 0x0000000300117836 */ /* 0x000fc40000000000 */
[----:B0-----:R-:W-:Y:S01]  /*06b0*/  IMAD R10, R14, UR4, RZ ;  /* 0x000000040e0a7c24 */ /* 0x001fe2000f8e02ff */
[----:B------:R-:W-:Y:S01]  /*06c0*/  UMOV UR4, URZ ;  /* 0x000000ff00047c82 */ /* 0x000fe20008000000 */
[----:B------:R-:W-:-:S04]  /*06d0*/  IMAD.WIDE.U32 R6, R11, R14, R4 ;  /* 0x0000000e0b067225 */ /* 0x000fc800078e0004 */
[----:B------:R-:W-:-:S04]  /*06e0*/  IMAD.WIDE.U32 R2, R0, R14, R4 ;  /* 0x0000000e00027225 */ /* 0x000fc800078e0004 */
[----:B------:R-:W-:-:S04]  /*06f0*/  IMAD.WIDE.U32 R8, R13, R14, R4 ;  /* 0x0000000e0d087225 */ /* 0x000fc800078e0004 */
[----:B------:R-:W-:Y:S02]  /*0700*/  IMAD R21, R0, R15, R10 ;  /* 0x0000000f00157224 */ /* 0x000fe400078e020a */
[----:B------:R-:W-:-:S04]  /*0710*/  IMAD.WIDE.U32 R4, R17, R14, R4 ;  /* 0x0000000e11047225 */ /* 0x000fc800078e0004 */
[-C--:B------:R-:W-:Y:S02]  /*0720*/  IMAD R7, R11, R15.reuse, R7 ;  /* 0x0000000f0b077224 */ /* 0x080fe400078e0207 */
[-C--:B------:R-:W-:Y:S02]  /*0730*/  IMAD R13, R13, R15.reuse, R9 ;  /* 0x0000000f0d0d7224 */ /* 0x080fe400078e0209 */
[----:B------:R-:W-:Y:S02]  /*0740*/  IMAD.IADD R21, R3, 0x1, R21 ;  /* 0x0000000103157824 */ /* 0x000fe400078e0215 */
[----:B------:R-:W-:Y:S01]  /*0750*/  IMAD R17, R17, R15, R5 ;  /* 0x0000000f11117224 */ /* 0x000fe200078e0205 */
[C---:B------:R-:W-:Y:S01]  /*0760*/  SHF.L.U64.HI R5, R6.reuse, 0x2, R7 ;  /* 0x0000000206057819 */ /* 0x040fe20000010207 */
[----:B------:R-:W-:Y:S01]  /*0770*/  IMAD.SHL.U32 R9, R6, 0x4, RZ ;  /* 0x0000000406097824 */ /* 0x000fe200078e00ff */
[----:B------:R-:W-:Y:S01]  /*0780*/  SHF.L.U64.HI R13, R8, 0x2, R13 ;  /* 0x00000002080d7819 */ /* 0x000fe2000001020d */
[C---:B------:R-:W-:Y:S01]  /*0790*/  IMAD.SHL.U32 R3, R2.reuse, 0x4, RZ ;  /* 0x0000000402037824 */ /* 0x040fe200078e00ff */
[----:B------:R-:W-:Y:S01]  /*07a0*/  SHF.L.U64.HI R21, R2, 0x2, R21 ;  /* 0x0000000202157819 */ /* 0x000fe20000010215 */
[----:B------:R-:W-:Y:S01]  /*07b0*/  IMAD.SHL.U32 R12, R8, 0x4, RZ ;  /* 0x00000004080c7824 */ /* 0x000fe200078e00ff */
[C---:B------:R-:W-:Y:S01]  /*07c0*/  SHF.L.U64.HI R17, R4.reuse, 0x2, R17 ;  /* 0x0000000204117819 */ /* 0x040fe20000010211 */
[----:B------:R-:W-:Y:S01]  /*07d0*/  IMAD.SHL.U32 R20, R4, 0x4, RZ ;  /* 0x0000000404147824 */ /* 0x000fe200078e00ff */
[----:B-1----:R-:W-:Y:S01]  /*07e0*/  IADD3 R2, P1, PT, R3, UR12, RZ ;  /* 0x0000000c03027c10 */ /* 0x002fe2000ff3e0ff */
[----:B------:R-:W-:Y:S01]  /*07f0*/  VIADD R0, R0, 0x4 ;  /* 0x0000000400007836 */ /* 0x000fe20000000000 */
[----:B------:R-:W-:-:S02]  /*0800*/  IADD3 R6, P6, PT, R9, UR12, RZ ;  /* 0x0000000c09067c10 */ /* 0x000fc4000ffde0ff */
[----:B------:R-:W-:Y:S02]  /*0810*/  IADD3 R8, P5, PT, R9, UR14, RZ ;  /* 0x0000000e09087c10 */ /* 0x000fe4000ffbe0ff */
[----:B------:R-:W-:Y:S02]  /*0820*/  IADD3 R4, P4, PT, R3, UR14, RZ ;  /* 0x0000000e03047c10 */ /* 0x000fe4000ff9e0ff */
[----:B------:R-:W-:Y:S02]  /*0830*/  IADD3 R10, P2, PT, R12, UR12, RZ ;  /* 0x0000000c0c0a7c10 */ /* 0x000fe4000ff5e0ff */
[----:B------:R-:W-:Y:S02]  /*0840*/  IADD3.X R7, PT, PT, R5, UR13, RZ, P6, !PT ;  /* 0x0000000d05077c10 */ /* 0x000fe4000b7fe4ff */
[----:B------:R-:W-:Y:S02]  /*0850*/  IADD3.X R3, PT, PT, R21, UR13, RZ, P1, !PT ;  /* 0x0000000d15037c10 */ /* 0x000fe40008ffe4ff */
[----:B------:R-:W-:-:S02]  /*0860*/  IADD3.X R9, PT, PT, R5, UR15, RZ, P5, !PT ;  /* 0x0000000f05097c10 */ /* 0x000fc4000affe4ff */
[----:B------:R-:W-:Y:S01]  /*0870*/  IADD3 R12, P6, PT, R12, UR14, RZ ;  /* 0x0000000e0c0c7c10 */ /* 0x000fe2000ffde0ff */
[----:B------:R0:W-:Y:S01]  /*0880*/  STG.E desc[UR8][R2.64], RZ ;  /* 0x000000ff02007986 */ /* 0x0001e2000c101908 */
[----:B------:R-:W-:Y:S02]  /*0890*/  IADD3.X R5, PT, PT, R21, UR15, RZ, P4, !PT ;  /* 0x0000000f15057c10 */ /* 0x000fe4000a7fe4ff */
[C---:B------:R-:W-:Y:S02]  /*08a0*/  IADD3 R14, P3, PT, R20.reuse, UR12, RZ ;  /* 0x0000000c140e7c10 */ /* 0x040fe4000ff7e0ff */
[C---:B------:R-:W-:Y:S01]  /*08b0*/  IADD3.X R11, PT, PT, R13.reuse, UR13, RZ, P2, !PT ;  /* 0x0000000d0d0b7c10 */ /* 0x040fe200097fe4ff */
[----:B------:R0:W-:Y:S01]  /*08c0*/  STG.E desc[UR8][R4.64], RZ ;  /* 0x000000ff04007986 */ /* 0x0001e2000c101908 */
[----:B------:R-:W-:Y:S02]  /*08d0*/  IADD3 R20, P2, PT, R20, UR14, RZ ;  /* 0x0000000e14147c10 */ /* 0x000fe4000ff5e0ff */
[----:B------:R-:W-:Y:S01]  /*08e0*/  IADD3.X R13, PT, PT, R13, UR15, RZ, P6, !PT ;  /* 0x0000000f0d0d7c10 */ /* 0x000fe2000b7fe4ff */
[----:B------:R0:W-:Y:S01]  /*08f0*/  STG.E desc[UR8][R6.64], RZ ;  /* 0x000000ff06007986 */ /* 0x0001e2000c101908 */
[----:B------:R-:W-:-:S02]  /*0900*/  IADD3.X R15, PT, PT, R17, UR13, RZ, P3, !PT ;  /* 0x0000000d110f7c10 */ /* 0x000fc40009ffe4ff */
[----:B------:R-:W-:Y:S01]  /*0910*/  IADD3.X R21, PT, PT, R17, UR15, RZ, P2, !PT ;  /* 0x0000000f11157c10 */ /* 0x000fe200097fe4ff */
[----:B------:R0:W-:Y:S04]  /*0920*/  STG.E desc[UR8][R8.64], RZ ;  /* 0x000000ff08007986 */ /* 0x0001e8000c101908 */
[----:B------:R0:W-:Y:S04]  /*0930*/  STG.E desc[UR8][R10.64], RZ ;  /* 0x000000ff0a007986 */ /* 0x0001e8000c101908 */
[----:B------:R0:W-:Y:S04]  /*0940*/  STG.E desc[UR8][R12.64], RZ ;  /* 0x000000ff0c007986 */ /* 0x0001e8000c101908 */
[----:B------:R0:W-:Y:S04]  /*0950*/  STG.E desc[UR8][R14.64], RZ ;  /* 0x000000ff0e007986 */ /* 0x0001e8000c101908 */
[----:B------:R0:W-:Y:S02]  /*0960*/  STG.E desc[UR8][R20.64], RZ ;  /* 0x000000ff14007986 */ /* 0x0001e4000c101908 */
.L_x_47:
[----:B------:R-:W-:Y:S05]  /*0970*/  @!P0 BRA `(.L_x_44) ;  /* 0x00000014006c8947 */ /* 0x000fea0003800000 */
[----:B------:R-:W-:Y:S02]  /*0980*/  ISETP.NE.U32.AND P0, PT, R22, 0x1, PT ;  /* 0x000000011600780c */ /* 0x000fe40003f05070 */
[----:B0-----:R-:W-:Y:S02]  /*0990*/  LOP3.LUT R2, R16, 0x1, RZ, 0xc0, !PT ;  /* 0x0000000110027812 */ /* 0x001fe400078ec0ff */
[----:B------:R-:W-:Y:S02]  /*09a0*/  ISETP.NE.AND.EX P0, PT, RZ, RZ, PT, P0 ;  /* 0x000000ffff00720c */ /* 0x000fe40003f05300 */
[----:B------:R-:W-:-:S04]  /*09b0*/  ISETP.NE.U32.AND P1, PT, R2, 0x1, PT ;  /* 0x000000010200780c */ /* 0x000fc80003f25070 */
[----:B------:R-:W-:-:S07]  /*09c0*/  ISETP.NE.U32.AND.EX P1, PT, RZ, RZ, PT, P1 ;  /* 0x000000ffff00720c */ /* 0x000fce0003f25110 */
[----:B------:R-:W-:Y:S06]  /*09d0*/  @!P0 BRA `(.L_x_48) ;  /* 0x0000000000748947 */ /* 0x000fec0003800000 */
[----:B------:R-:W0:Y:S01]  /*09e0*/  LDC.64 R6, c[0x0][0x3e8] ;  /* 0x0000fa00ff067b82 */ /* 0x000e220000000a00 */
[----:B------:R-:W1:Y:S01]  /*09f0*/  LDCU.128 UR12, c[0x0][0x3a0] ;  /* 0x00007400ff0c77ac */ /* 0x000e620008000c00 */
[----:B------:R-:W-:Y:S02]  /*0a00*/  IMAD.MOV.U32 R2, RZ, RZ, R18 ;  /* 0x000000ffff027224 */ /* 0x000fe400078e0012 */
[----:B------:R-:W-:Y:S02]  /*0a10*/  IMAD.MOV.U32 R3, RZ, RZ, R19 ;  /* 0x000000ffff037224 */ /* 0x000fe400078e0013 */
[----:B------:R-:W-:Y:S02]  /*0a20*/  VIADD R11, R0, 0x1 ;  /* 0x00000001000b7836 */ /* 0x000fe40000000000 */
[----:B0-----:R-:W-:Y:S01]  /*0a30*/  IMAD R8, R6, UR4, RZ ;  /* 0x0000000406087c24 */ /* 0x001fe2000f8e02ff */
[----:B------:R-:W-:Y:S01]  /*0a40*/  UMOV UR4, URZ ;  /* 0x000000ff00047c82 */ /* 0x000fe20008000000 */
[----:B------:R-:W-:-:S04]  /*0a50*/  IMAD.WIDE.U32 R4, R0, R6, R2 ;  /* 0x0000000600047225 */ /* 0x000fc800078e0002 */
[----:B------:R-:W-:-:S04]  /*0a60*/  IMAD.WIDE.U32 R2, R11, R6, R2 ;  /* 0x000000060b027225 */ /* 0x000fc800078e0002 */
[-C--:B------:R-:W-:Y:S02]  /*0a70*/  IMAD R9, R0, R7.reuse, R8 ;  /* 0x0000000700097224 */ /* 0x080fe400078e0208 */
[----:B------:R-:W-:Y:S02]  /*0a80*/  IMAD R7, R11, R7, R3 ;  /* 0x000000070b077224 */ /* 0x000fe400078e0203 */
[----:B------:R-:W-:Y:S02]  /*0a90*/  IMAD.IADD R9, R5, 0x1, R9 ;  /* 0x0000000105097824 */ /* 0x000fe400078e0209 */
[----:B------:R-:W-:Y:S01]  /*0aa0*/  IMAD.SHL.U32 R3, R4, 0x4, RZ ;  /* 0x0000000404037824 */ /* 0x000fe200078e00ff */
[C---:B------:R-:W-:Y:S01]  /*0ab0*/  SHF.L.U64.HI R10, R2.reuse, 0x2, R7 ;  /* 0x00000002020a7819 */ /* 0x040fe20000010207 */
[----:B------:R-:W-:Y:S01]  /*0ac0*/  IMAD.SHL.U32 R8, R2, 0x4, RZ ;  /* 0x0000000402087824 */ /* 0x000fe200078e00ff */
[----:B------:R-:W-:Y:S01]  /*0ad0*/  SHF.L.U64.HI R5, R4, 0x2, R9 ;  /* 0x0000000204057819 */ /* 0x000fe20000010209 */
[----:B------:R-:W-:Y:S01]  /*0ae0*/  VIADD R0, R0, 0x2 ;  /* 0x0000000200007836 */ /* 0x000fe20000000000 */
[----:B-1----:R-:W-:-:S02]  /*0af0*/  IADD3 R2, P0, PT, R3, UR12, RZ ;  /* 0x0000000c03027c10 */ /* 0x002fc4000ff1e0ff */
[----:B------:R-:W-:Y:S02]  /*0b00*/  IADD3 R4, P2, PT, R3, UR14, RZ ;  /* 0x0000000e03047c10 */ /* 0x000fe4000ff5e0ff */
[C---:B------:R-:W-:Y:S02]  /*0b10*/  IADD3 R6, P3, PT, R8.reuse, UR12, RZ ;  /* 0x0000000c08067c10 */ /* 0x040fe4000ff7e0ff */
[----:B------:R-:W-:Y:S02]  /*0b20*/  IADD3 R8, P4, PT, R8, UR14, RZ ;  /* 0x0000000e08087c10 */ /* 0x000fe4000ff9e0ff */
[C---:B------:R-:W-:Y:S02]  /*0b30*/  IADD3.X R3, PT, PT, R5.reuse, UR13, RZ, P0, !PT ;  /* 0x0000000d05037c10 */ /* 0x040fe400087fe4ff */
[----:B------:R-:W-:Y:S02]  /*0b40*/  IADD3.X R5, PT, PT, R5, UR15, RZ, P2, !PT ;  /* 0x0000000f05057c10 */ /* 0x000fe400097fe4ff */
[C---:B------:R-:W-:Y:S01]  /*0b50*/  IADD3.X R7, PT, PT, R10.reuse, UR13, RZ, P3, !PT ;  /* 0x0000000d0a077c10 */ /* 0x040fe20009ffe4ff */
[----:B------:R0:W-:Y:S01]  /*0b60*/  STG.E desc[UR8][R2.64], RZ ;  /* 0x000000ff02007986 */ /* 0x0001e2000c101908 */
[----:B------:R-:W-:-:S03]  /*0b70*/  IADD3.X R9, PT, PT, R10, UR15, RZ, P4, !PT ;  /* 0x0000000f0a097c10 */ /* 0x000fc6000a7fe4ff */
[----:B------:R0:W-:Y:S04]  /*0b80*/  STG.E desc[UR8][R4.64], RZ ;  /* 0x000000ff04007986 */ /* 0x0001e8000c101908 */
[----:B------:R0:W-:Y:S04]  /*0b90*/  STG.E desc[UR8][R6.64], RZ ;  /* 0x000000ff06007986 */ /* 0x0001e8000c101908 */
[----:B------:R0:W-:Y:S02]  /*0ba0*/  STG.E desc[UR8][R8.64], RZ ;  /* 0x000000ff08007986 */ /* 0x0001e4000c101908 */
.L_x_48:
[----:B------:R-:W-:Y:S05]  /*0bb0*/  @P1 BRA `(.L_x_44) ;  /* 0x0000001000dc1947 */ /* 0x000fea0003800000 */
[----:B0-----:R-:W0:Y:S01]  /*0bc0*/  LDC.64 R6, c[0x0][0x3e8] ;  /* 0x0000fa00ff067b82 */ /* 0x001e220000000a00 */
[----:B------:R-:W1:Y:S01]  /*0bd0*/  LDCU.128 UR12, c[0x0][0x3a0] ;  /* 0x00007400ff0c77ac */ /* 0x000e620008000c00 */
[----:B------:R-:W-:Y:S02]  /*0be0*/  IMAD.MOV.U32 R2, RZ, RZ, R18 ;  /* 0x000000ffff027224 */ /* 0x000fe400078e0012 */
[----:B------:R-:W-:Y:S02]  /*0bf0*/  IMAD.MOV.U32 R3, RZ, RZ, R19 ;  /* 0x000000ffff037224 */ /* 0x000fe400078e0013 */
[----:B0-----:R-:W-:Y:S02]  /*0c00*/  IMAD R4, R6, UR4, RZ ;  /* 0x0000000406047c24 */ /* 0x001fe4000f8e02ff */
[----:B------:R-:W-:-:S04]  /*0c10*/  IMAD.WIDE.U32 R2, R0, R6, R2 ;  /* 0x0000000600027225 */ /* 0x000fc800078e0002 */
[----:B------:R-:W-:Y:S02]  /*0c20*/  IMAD R5, R0, R7, R4 ;  /* 0x0000000700057224 */ /* 0x000fe400078e0204 */
[----:B------:R-:W-:Y:S02]  /*0c30*/  IMAD.SHL.U32 R0, R2, 0x4, RZ ;  /* 0x0000000402007824 */ /* 0x000fe400078e00ff */
[----:B------:R-:W-:-:S03]  /*0c40*/  IMAD.IADD R3, R3, 0x1, R5 ;  /* 0x0000000103037824 */ /* 0x000fc600078e0205 */
[----:B-1----:R-:W-:Y:S02]  /*0c50*/  IADD3 R4, P0, PT, R0, UR12, RZ ;  /* 0x0000000c00047c10 */ /* 0x002fe4000ff1e0ff */
[----:B------:R-:W-:Y:S02]  /*0c60*/  SHF.L.U64.HI R3, R2, 0x2, R3 ;  /* 0x0000000202037819 */ /* 0x000fe40000010203 */
[----:B------:R-:W-:Y:S02]  /*0c70*/  IADD3 R2, P1, PT, R0, UR14, RZ ;  /* 0x0000000e00027c10 */ /* 0x000fe4000ff3e0ff */
[C---:B------:R-:W-:Y:S02]  /*0c80*/  IADD3.X R5, PT, PT, R3.reuse, UR13, RZ, P0, !PT ;  /* 0x0000000d03057c10 */ /* 0x040fe400087fe4ff */
[----:B------:R-:W-:-:S03]  /*0c90*/  IADD3.X R3, PT, PT, R3, UR15, RZ, P1, !PT ;  /* 0x0000000f03037c10 */ /* 0x000fc60008ffe4ff */
[----:B------:R1:W-:Y:S04]  /*0ca0*/  STG.E desc[UR8][R4.64], RZ ;  /* 0x000000ff04007986 */ /* 0x0003e8000c101908 */
[----:B------:R1:W-:Y:S01]  /*0cb0*/  STG.E desc[UR8][R2.64], RZ ;  /* 0x000000ff02007986 */ /* 0x0003e2000c101908 */
[----:B------:R-:W-:Y:S05]  /*0cc0*/  BRA `(.L_x_44) ;  /* 0x0000001000987947 */ /* 0x000fea0003800000 */
.L_x_43:
[----:B------:R-:W0:Y:S02]  /*0cd0*/  LDCU.64 UR10, c[0x0][0x3e0] ;  /* 0x00007c00ff0a77ac */ /* 0x000e240008000a00 */
[----:B0-----:R-:W-:-:S04]  /*0ce0*/  UISETP.NE.U32.AND UP0, UPT, UR10, URZ, UPT ;  /* 0x000000ff0a00728c */ /* 0x001fc8000bf05070 */
[----:B------:R-:W-:-:S09]  /*0cf0*/  UISETP.NE.AND.EX UP0, UPT, UR11, URZ, UPT, UP0 ;  /* 0x000000ff0b00728c */ /* 0x000fd2000bf05300 */
[----:B------:R-:W-:Y:S05]  /*0d00*/  BRA.U !UP0, `(.L_x_49) ;  /* 0x0000001108087547 */ /* 0x000fea000b800000 */
[----:B------:R-:W-:Y:S02]  /*0d10*/  UISETP.GE.U32.AND UP1, UPT, UR10, 0x4, UPT ;  /* 0x000000040a00788c */ /* 0x000fe4000bf26070 */
[----:B------:R-:W-:Y:S02]  /*0d20*/  ULOP3.LUT UR7, UR10, 0x3, URZ, 0xc0, !UPT ;  /* 0x000000030a077892 */ /* 0x000fe4000f8ec0ff */
[----:B------:R-:W-:Y:S02]  /*0d30*/  UISETP.GE.U32.AND.EX UP1, UPT, UR11, URZ, UPT, UP1 ;  /* 0x000000ff0b00728c */ /* 0x000fe4000bf26110 */
[----:B------:R-:W-:Y:S01]  /*0d40*/  UISETP.NE.U32.AND UP0, UPT, UR7, URZ, UPT ;  /* 0x000000ff0700728c */ /* 0x000fe2000bf05070 */
[----:B------:R-:W-:Y:S01]  /*0d50*/  UMOV UR4, URZ ;  /* 0x000000ff00047c82 */ /* 0x000fe20008000000 */
[----:B------:R-:W-:Y:S02]  /*0d60*/  UMOV UR5, URZ ;  /* 0x000000ff00057c82 */ /* 0x000fe40008000000 */
[----:B------:R-:W-:-:S03]  /*0d70*/  UISETP.NE.AND.EX UP0, UPT, URZ, URZ, UPT, UP0 ;  /* 0x000000ffff00728c */ /* 0x000fc6000bf05300 */
[----:B------:R-:W-:Y:S08]  /*0d80*/  BRA.U !UP1, `(.L_x_50) ;  /* 0x0000000509e47547 */ /* 0x000ff0000b800000 */
[----:B------:R-:W0:Y:S01]  /*0d90*/  LDCU.64 UR26, c[0x0][0x3e8] ;  /* 0x00007d00ff1a77ac */ /* 0x000e220008000a00 */
[----:B------:R-:W-:Y:S02]  /*0da0*/  IMAD.MOV.U32 R2, RZ, RZ, RZ ;  /* 0x000000ffff027224 */ /* 0x000fe400078e00ff */
[----:B------:R-:W-:Y:S01]  /*0db0*/  IMAD.MOV.U32 R0, RZ, RZ, RZ ;  /* 0x000000ffff007224 */ /* 0x000fe200078e00ff */
[----:B------:R-:W1:Y:S01]  /*0dc0*/  LDCU UR5, c[0x0][0x3e4] ;  /* 0x00007c80ff0577ac */ /* 0x000e620008000800 */
[----:B------:R-:W2:Y:S01]  /*0dd0*/  LDCU.128 UR28, c[0x0][0x3a0] ;  /* 0x00007400ff1c77ac */ /* 0x000ea20008000c00 */
[----:B------:R-:W3:Y:S01]  /*0de0*/  LDCU.128 UR12, c[0x0][0x380] ;  /* 0x00007000ff0c77ac */ /* 0x000ee20008000c00 */
[----:B------:R-:W4:Y:S01]  /*0df0*/  LDCU.128 UR20, c[0x0][0x390] ;  /* 0x00007200ff1477ac */ /* 0x000f220008000c00 */
[----:B------:R-:W-:Y:S02]  /*0e00*/  ULOP3.LUT UR4, UR10, 0xfffffffc, URZ, 0xc0, !UPT ;  /* 0xfffffffc0a047892 */ /* 0x000fe4000f8ec0ff */
[----:B0-----:R-:W-:-:S02]  /*0e10*/  USHF.L.U64.HI UR6, UR26, 0x2, UR27 ;  /* 0x000000021a067899 */ /* 0x001fc4000801021b */
[----:B------:R-:W-:-:S12]  /*0e20*/  USHF.L.U32 UR11, UR26, 0x2, URZ ;  /* 0x000000021a0b7899 */ /* 0x000fd800080006ff */
.L_x_51:
[----:B----4-:R-:W-:Y:S02]  /*0e30*/  IMAD R3, R0, UR22, RZ ;  /* 0x0000001600037c24 */ /* 0x010fe4000f8e02ff */
[----:B------:R-:W-:Y:S02]  /*0e40*/  IMAD.MOV.U32 R16, RZ, RZ, R18 ;  /* 0x000000ffff107224 */ /* 0x000fe400078e0012 */
[----:B------:R-:W-:Y:S02]  /*0e50*/  IMAD.MOV.U32 R17, RZ, RZ, R19 ;  /* 0x000000ffff117224 */ /* 0x000fe400078e0013 */
[C---:B------:R-:W-:Y:S02]  /*0e60*/  IMAD R3, R2.reuse, UR23, R3 ;  /* 0x0000001702037c24 */ /* 0x040fe4000f8e0203 */
[----:B0-----:R-:W-:-:S04]  /*0e70*/  IMAD.WIDE.U32 R4, R2, UR22, R16 ;  /* 0x0000001602047c25 */ /* 0x001fc8000f8e0010 */
[----:B------:R-:W-:Y:S01]  /*0e80*/  IMAD.IADD R5, R5, 0x1, R3 ;  /* 0x0000000105057824 */ /* 0x000fe200078e0203 */
[----:B---3--:R-:W-:-:S04]  /*0e90*/  IADD3 R10, P0, PT, R4, UR14, RZ ;  /* 0x0000000e040a7c10 */ /* 0x008fc8000ff1e0ff */
[----:B------:R-:W-:Y:S02]  /*0ea0*/  IADD3.X R11, PT, PT, R5, UR15, RZ, P0, !PT ;  /* 0x0000000f050b7c10 */ /* 0x000fe400087fe4ff */
[----:B------:R-:W-:-:S03]  /*0eb0*/  IADD3 R6, P0, PT, R4, UR12, RZ ;  /* 0x0000000c04067c10 */ /* 0x000fc6000ff1e0ff */
[----:B------:R0:W3:Y:S01]  /*0ec0*/  LDG.E.U8 R20, desc[UR8][R10.64] ;  /* 0x000000080a147981 */ /* 0x0000e2000c1e1100 */
[----:B------:R-:W-:Y:S02]  /*0ed0*/  IADD3.X R7, PT, PT, R5, UR13, RZ, P0, !PT ;  /* 0x0000000d05077c10 */ /* 0x000fe400087fe4ff */
[----:B------:R-:W-:-:S03]  /*0ee0*/  IADD3 R4, P0, PT, R4, UR20, RZ ;  /* 0x0000001404047c10 */ /* 0x000fc6000ff1e0ff */
[----:B------:R-:W4:Y:S01]  /*0ef0*/  LDG.E.U8 R3, desc[UR8][R6.64] ;  /* 0x0000000806037981 */ /* 0x000f22000c1e1100 */
[----:B------:R-:W-:-:S05]  /*0f00*/  IADD3.X R5, PT, PT, R5, UR21, RZ, P0, !PT ;  /* 0x0000001505057c10 */ /* 0x000fca00087fe4ff */
[----:B------:R-:W5:Y:S01]  /*0f10*/  LDG.E.U8 R21, desc[UR8][R4.64] ;  /* 0x0000000804157981 */ /* 0x000f62000c1e1100 */
[----:B------:R-:W-:Y:S01]  /*0f20*/  UMOV UR16, 0x39581062 ;  /* 0x3958106200107882 */ /* 0x000fe20000000000 */
[----:B------:R-:W-:Y:S01]  /*0f30*/  UMOV UR17, 0x3fe2c8b4 ;  /* 0x3fe2c8b400117882 */ /* 0x000fe20000000000 */
[----:B------:R-:W-:Y:S01]  /*0f40*/  UMOV UR18, 0x77318fc5 ;  /* 0x77318fc500127882 */ /* 0x000fe20000000000 */
[----:B------:R-:W-:Y:S01]  /*0f50*/  UMOV UR19, 0x3fd3212d ;  /* 0x3fd3212d00137882 */ /* 0x000fe20000000000 */
[----:B------:R-:W-:Y:S01]  /*0f60*/  IMAD R23, R0, UR26, RZ ;  /* 0x0000001a00177c24 */ /* 0x000fe2000f8e02ff */
[----:B------:R-:W-:Y:S01]  /*0f70*/  UMOV UR24, 0x9fbe76c9 ;  /* 0x9fbe76c900187882 */ /* 0x000fe20000000000 */
[----:B------:R-:W-:Y:S01]  /*0f80*/  UMOV UR25, 0x3fbd2f1a ;  /* 0x3fbd2f1a00197882 */ /* 0x000fe20000000000 */
[----:B0-----:R-:W-:Y:S01]  /*0f90*/  IADD3 R10, P2, PT, R10, UR22, RZ ;  /* 0x000000160a0a7c10 */ /* 0x001fe2000ff5e0ff */
[----:B------:R-:W-:-:S03]  /*0fa0*/  IMAD R23, R2, UR27, R23 ;  /* 0x0000001b02177c24 */ /* 0x000fc6000f8e0217 */
[----:B------:R-:W-:Y:S01]  /*0fb0*/  IADD3.X R11, PT, PT, R11, UR23, RZ, P2, !PT ;  /* 0x000000170b0b7c10 */ /* 0x000fe200097fe4ff */
[----:B---3--:R-:W0:Y:S08]  /*0fc0*/  I2F.F64.U16 R12, R20 ;  /* 0x00000014000c7312 */ /* 0x008e300000101800 */
[----:B----4-:R-:W3:Y:S01]  /*0fd0*/  I2F.F64.U16 R8, R3 ;  /* 0x0000000300087312 */ /* 0x010ee20000101800 */
[----:B0-----:R-:W-:-:S07]  /*0fe0*/  DMUL R12, R12, UR16 ;  /* 0x000000100c0c7c28 */ /* 0x001fce0008000000 */
[----:B-----5:R-:W0:Y:S01]  /*0ff0*/  I2F.F64.U16 R14, R21 ;  /* 0x00000015000e7312 */ /* 0x020e220000101800 */
[----:B---3--:R-:W-:Y:S01]  /*1000*/  DFMA R8, R8, UR18, R12 ;  /* 0x0000001208087c2b */ /* 0x008fe2000800000c */
[----:B------:R-:W-:-:S07]  /*1010*/  IMAD.WIDE.U32 R12, R2, UR26, R16 ;  /* 0x0000001a020c7c25 */ /* 0x000fce000f8e0010 */
[----:B0-----:R-:W-:Y:S01]  /*1020*/  DFMA R14, R14, UR24, R8 ;  /* 0x000000180e0e7c2b */ /* 0x001fe20008000008 */
[----:B------:R-:W-:Y:S02]  /*1030*/  IMAD.IADD R9, R13, 0x1, R23 ;  /* 0x000000010d097824 */ /* 0x000fe400078e0217 */
[----:B------:R-:W-:-:S03]  /*1040*/  IMAD.SHL.U32 R8, R12, 0x4, RZ ;  /* 0x000000040c087824 */ /* 0x000fc600078e00ff */
[----:B------:R-:W0:Y:S01]  /*1050*/  F2F.F32.F64 R3, R14 ;  /* 0x0000000e00037310 */ /* 0x000e220000301000 */
[----:B------:R-:W-:Y:S02]  /*1060*/  SHF.L.U64.HI R9, R12, 0x2, R9 ;  /* 0x000000020c097819 */ /* 0x000fe40000010209 */
[C---:B--2---:R-:W-:Y:S02]  /*1070*/  IADD3 R12, P0, PT, R8.reuse, UR28, RZ ;  /* 0x0000001c080c7c10 */ /* 0x044fe4000ff1e0ff */
[----:B------:R-:W-:Y:S02]  /*1080*/  IADD3 R8, P1, PT, R8, UR30, RZ ;  /* 0x0000001e08087c10 */ /* 0x000fe4000ff3e0ff */
[C---:B------:R-:W-:Y:S02]  /*1090*/  IADD3.X R13, PT, PT, R9.reuse, UR29, RZ, P0, !PT ;  /* 0x0000001d090d7c10 */ /* 0x040fe400087fe4ff */
[----:B------:R-:W-:Y:S02]  /*10a0*/  IADD3.X R9, PT, PT, R9, UR31, RZ, P1, !PT ;  /* 0x0000001f09097c10 */ /* 0x000fe40008ffe4ff */
[----:B------:R-:W-:Y:S01]  /*10b0*/  IADD3 R6, P0, PT, R6, UR22, RZ ;  /* 0x0000001606067c10 */ /* 0x000fe2000ff1e0ff */
[----:B0-----:R0:W-:Y:S04]  /*10c0*/  STG.E desc[UR8][R12.64], R3 ;  /* 0x000000030c007986 */ /* 0x0011e8000c101908 */
[----:B------:R2:W-:Y:S01]  /*10d0*/  STG.E desc[UR8][R8.64], RZ ;  /* 0x000000ff08007986 */ /* 0x0005e2000c101908 */
[----:B------:R-:W-:-:S03]  /*10e0*/  IADD3.X R7, PT, PT, R7, UR23, RZ, P0, !PT ;  /* 0x0000001707077c10 */ /* 0x000fc600087fe4ff */
[----:B------:R3:W4:Y:S01]  /*10f0*/  LDG.E.U8 R23, desc[UR8][R10.64] ;  /* 0x000000080a177981 */ /* 0x000722000c1e1100 */
[----:B------:R-:W-:-:S03]  /*1100*/  IADD3 R4, P0, PT, R4, UR22, RZ ;  /* 0x0000001604047c10 */ /* 0x000fc6000ff1e0ff */
[----:B------:R5:W4:Y:S01]  /*1110*/  LDG.E.U8 R22, desc[UR8][R6.64] ;  /* 0x0000000806167981 */ /* 0x000b22000c1e1100 */
[----:B------:R-:W-:-:S05]  /*1120*/  IADD3.X R5, PT, PT, R5, UR23, RZ, P0, !PT ;  /* 0x0000001705057c10 */ /* 0x000fca00087fe4ff */
[----:B------:R1:W4:Y:S01]  /*1130*/  LDG.E.U8 R20, desc[UR8][R4.64] ;  /* 0x0000000804147981 */ /* 0x000322000c1e1100 */
[----:B0-----:R-:W-:Y:S02]  /*1140*/  IADD3 R12, P0, PT, R12, UR11, RZ ;  /* 0x0000000b0c0c7c10 */ /* 0x001fe4000ff1e0ff */
[----:B--2---:R-:W-:Y:S02]  /*1150*/  IADD3 R8, P1, PT, R8, UR11, RZ ;  /* 0x0000000b08087c10 */ /* 0x004fe4000ff3e0ff */
[----:B---3--:R-:W-:Y:S02]  /*1160*/  IADD3 R10, P2, PT, R10, UR22, RZ ;  /* 0x000000160a0a7c10 */ /* 0x008fe4000ff5e0ff */
[----:B------:R-:W-:Y:S02]  /*1170*/  IADD3.X R13, PT, PT, R13, UR6, RZ, P0, !PT ;  /* 0x000000060d0d7c10 */ /* 0x000fe400087fe4ff */
[----:B------:R-:W-:Y:S02]  /*1180*/  IADD3.X R9, PT, PT, R9, UR6, RZ, P1, !PT ;  /* 0x0000000609097c10 */ /* 0x000fe40008ffe4ff */
[----:B------:R-:W-:-:S02]  /*1190*/  IADD3.X R11, PT, PT, R11, UR23, RZ, P2, !PT ;  /* 0x000000170b0b7c10 */ /* 0x000fc400097fe4ff */
[----:B-----5:R-:W-:-:S04]  /*11a0*/  IADD3 R6, P0, PT, R6, UR22, RZ ;  /* 0x0000001606067c10 */ /* 0x020fc8000ff1e0ff */
[----:B------:R-:W-:Y:S02]  /*11b0*/  IADD3.X R7, PT, PT, R7, UR23, RZ, P0, !PT ;  /* 0x0000001707077c10 */ /* 0x000fe400087fe4ff */
[----:B-1----:R-:W-:-:S04]  /*11c0*/  IADD3 R4, P0, PT, R4, UR22, RZ ;  /* 0x0000001604047c10 */ /* 0x002fc8000ff1e0ff */
[----:B------:R-:W-:Y:S01]  /*11d0*/  IADD3.X R5, PT, PT, R5, UR23, RZ, P0, !PT ;  /* 0x0000001705057c10 */ /* 0x000fe200087fe4ff */
[----:B----4-:R-:W0:Y:S08]  /*11e0*/  I2F.F64.U16 R16, R23 ;  /* 0x0000001700107312 */ /* 0x010e300000101800 */
[----:B------:R-:W1:Y:S01]  /*11f0*/  I2F.F64.U16 R14, R22 ;  /* 0x00000016000e7312 */ /* 0x000e620000101800 */
[----:B0-----:R-:W-:-:S07]  /*1200*/  DMUL R16, R16, UR16 ;  /* 0x0000001010107c28 */ /* 0x001fce0008000000 */
[----:B------:R-:W0:Y:S01]  /*1210*/  I2F.F64.U16 R20, R20 ;  /* 0x0000001400147312 */ /* 0x000e220000101800 */
[----:B-1----:R-:W-:-:S08]  /*1220*/  DFMA R14, R14, UR18, R16 ;  /* 0x000000120e0e7c2b */ /* 0x002fd00008000010 */
[----:B0-----:R-:W-:-:S06]  /*1230*/  DFMA R14, R20, UR24, R14 ;  /* 0x00000018140e7c2b */ /* 0x001fcc000800000e */
[----:B------:R-:W0:Y:S02]  /*1240*/  F2F.F32.F64 R3, R14 ;  /* 0x0000000e00037310 */ /* 0x000e240000301000 */
[----:B0-----:R0:W-:Y:S04]  /*1250*/  STG.E desc[UR8][R12.64], R3 ;  /* 0x000000030c007986 */ /* 0x0011e8000c101908 */
[----:B------:R1:W-:Y:S04]  /*1260*/  STG.E desc[UR8][R8.64], RZ ;  /* 0x000000ff08007986 */ /* 0x0003e8000c101908 */
[----:B------:R-:W2:Y:S04]  /*1270*/  LDG.E.U8 R23, desc[UR8][R10.64] ;  /* 0x000000080a177981 */ /* 0x000ea8000c1e1100 */
[----:B------:R-:W3:Y:S04]  /*1280*/  LDG.E.U8 R22, desc[UR8][R6.64] ;  /* 0x0000000806167981 */ /* 0x000ee8000c1e1100 */
[----:B------:R-:W4:Y:S01]  /*1290*/  LDG.E.U8 R24, desc[UR8][R4.64] ;  /* 0x0000000804187981 */ /* 0x000f22000c1e1100 */
[----:B0-----:R-:W-:-:S02]  /*12a0*/  IADD3 R12, P0, PT, R12, UR11, RZ ;  /* 0x0000000b0c0c7c10 */ /* 0x001fc4000ff1e0ff */
[----:B-1----:R-:W-:Y:S02]  /*12b0*/  IADD3 R8, P1, PT, R8, UR11, RZ ;  /* 0x0000000b08087c10 */ /* 0x002fe4000ff3e0ff */
[----:B------:R-:W-:Y:S02]  /*12c0*/  IADD3.X R13, PT, PT, R13, UR6, RZ, P0, !PT ;  /* 0x000000060d0d7c10 */ /* 0x000fe400087fe4ff */
[----:B------:R-:W-:Y:S01]  /*12d0*/  IADD3.X R9, PT, PT, R9, UR6, RZ, P1, !PT ;  /* 0x0000000609097c10 */ /* 0x000fe20008ffe4ff */
[----:B--2---:R-:W0:Y:S08]  /*12e0*/  I2F.F64.U16 R16, R23 ;  /* 0x0000001700107312 */ /* 0x004e300000101800 */
[----:B---3--:R-:W1:Y:S01]  /*12f0*/  I2F.F64.U16 R14, R22 ;  /* 0x00000016000e7312 */ /* 0x008e620000101800 */
[----:B0-----:R-:W-:-:S07]  /*1300*/  DMUL R16, R16, UR16 ;  /* 0x0000001010107c28 */ /* 0x001fce0008000000 */
[----:B----4-:R-:W0:Y:S01]  /*1310*/  I2F.F64.U16 R20, R24 ;  /* 0x0000001800147312 */ /* 0x010e220000101800 */
[----:B-1----:R-:W-:Y:S01]  /*1320*/  DFMA R14, R14, UR18, R16 ;  /* 0x000000120e0e7c2b */ /* 0x002fe20008000010 */
[----:B------:R-:W-:-:S07]  /*1330*/  IADD3 R16, P0, PT, R6, UR22, RZ ;  /* 0x0000001606107c10 */ /* 0x000fce000ff1e0ff */
[----:B0-----:R-:W-:Y:S01]  /*1340*/  DFMA R14, R20, UR24, R14 ;  /* 0x00000018140e7c2b */ /* 0x001fe2000800000e */
[----:B------:R-:W-:-:S05]  /*1350*/  IADD3 R20, P2, PT, R10, UR22, RZ ;  /* 0x000000160a147c10 */ /* 0x000fca000ff5e0ff */
[----:B------:R-:W0:Y:S01]  /*1360*/  F2F.F32.F64 R3, R14 ;  /* 0x0000000e00037310 */ /* 0x000e220000301000 */
[----:B------:R-:W-:Y:S02]  /*1370*/  IADD3.X R21, PT, PT, R11, UR23, RZ, P2, !PT ;  /* 0x000000170b157c10 */ /* 0x000fe400097fe4ff */
[----:B------:R-:W-:Y:S01]  /*1380*/  IADD3.X R17, PT, PT, R7, UR23, RZ, P0, !PT ;  /* 0x0000001707117c10 */ /* 0x000fe200087fe4ff */
[----:B0-----:R-:W-:Y:S04]  /*1390*/  STG.E desc[UR8][R12.64], R3 ;  /* 0x000000030c007986 */ /* 0x001fe8000c101908 */
[----:B------:R0:W-:Y:S04]  /*13a0*/  STG.E desc[UR8][R8.64], RZ ;  /* 0x000000ff08007986 */ /* 0x0001e8000c101908 */
[----:B------:R-:W2:Y:S01]  /*13b0*/  LDG.E.U8 R20, desc[UR8][R20.64] ;  /* 0x0000000814147981 */ /* 0x000ea2000c1e1100 */
[----:B------:R-:W-:-:S03]  /*13c0*/  IADD3 R14, P0, PT, R4, UR22, RZ ;  /* 0x00000016040e7c10 */ /* 0x000fc6000ff1e0ff */
[----:B------:R-:W3:Y:S01]  /*13d0*/  LDG.E.U8 R16, desc[UR8][R16.64] ;  /* 0x0000000810107981 */ /* 0x000ee2000c1e1100 */
[----:B------:R-:W-:-:S05]  /*13e0*/  IADD3.X R15, PT, PT, R5, UR23, RZ, P0, !PT ;  /* 0x00000017050f7c10 */ /* 0x000fca00087fe4ff */
[----:B------:R-:W4:Y:S01]  /*13f0*/  LDG.E.U8 R10, desc[UR8][R14.64] ;  /* 0x000000080e0a7981 */ /* 0x000f22000c1e1100 */
[----:B0-----:R-:W-:-:S04]  /*1400*/  IADD3 R8, P1, PT, R8, UR11, RZ ;  /* 0x0000000b08087c10 */ /* 0x001fc8000ff3e0ff */
[----:B------:R-:W-:Y:S01]  /*1410*/  IADD3.X R9, PT, PT, R9, UR6, RZ, P1, !PT ;  /* 0x0000000609097c10 */ /* 0x000fe20008ffe4ff */
[----:B--2---:R-:W0:Y:S08]  /*1420*/  I2F.F64.U16 R6, R20 ;  /* 0x0000001400067312 */ /* 0x004e300000101800 */
[----:B---3--:R-:W1:Y:S01]  /*1430*/  I2F.F64.U16 R4, R16 ;  /* 0x0000001000047312 */ /* 0x008e620000101800 */
[----:B0-----:R-:W-:-:S07]  /*1440*/  DMUL R6, R6, UR16 ;  /* 0x0000001006067c28 */ /* 0x001fce0008000000 */
[----:B----4-:R-:W0:Y:S01]  /*1450*/  I2F.F64.U16 R10, R10 ;  /* 0x0000000a000a7312 */ /* 0x010e220000101800 */
[----:B-1----:R-:W-:Y:S01]  /*1460*/  DFMA R4, R4, UR18, R6 ;  /* 0x0000001204047c2b */ /* 0x002fe20008000006 */
[----:B------:R-:W-:-:S04]  /*1470*/  IADD3 R6, P0, PT, R12, UR11, RZ ;  /* 0x0000000b0c067c10 */ /* 0x000fc8000ff1e0ff */
[----:B------:R-:W-:-:S03]  /*1480*/  IADD3.X R7, PT, PT, R13, UR6, RZ, P0, !PT ;  /* 0x000000060d077c10 */ /* 0x000fc600087fe4ff */
[----:B0-----:R-:W-:Y:S01]  /*1490*/  DFMA R4, R10, UR24, R4 ;  /* 0x000000180a047c2b */ /* 0x001fe20008000004 */
[----:B------:R-:W-:-:S05]  /*14a0*/  IADD3 R2, P0, PT, R2, 0x4, RZ ;  /* 0x0000000402027810 */ /* 0x000fca0007f1e0ff */
[----:B------:R-:W-:Y:S01]  /*14b0*/  IMAD.X R0, RZ, RZ, R0, P0 ;  /* 0x000000ffff007224 */ /* 0x000fe200000e0600 */
[----:B------:R-:W-:-:S03]  /*14c0*/  ISETP.NE.U32.AND P0, PT, R2, UR4, PT ;  /* 0x0000000402007c0c */ /* 0x000fc6000bf05070 */
[----:B------:R-:W0:Y:S01]  /*14d0*/  F2F.F32.F64 R5, R4 ;  /* 0x0000000400057310 */ /* 0x000e220000301000 */
[----:B------:R-:W-:Y:S01]  /*14e0*/  ISETP.NE.AND.EX P0, PT, R0, UR5, PT, P0 ;  /* 0x0000000500007c0c */ /* 0x000fe2000bf05300 */
[----:B0-----:R0:W-:Y:S04]  /*14f0*/  STG.E desc[UR8][R6.64], R5 ;  /* 0x0000000506007986 */ /* 0x0011e8000c101908 */
[----:B------:R0:W-:Y:S08]  /*1500*/  STG.E desc[UR8][R8.64], RZ ;  /* 0x000000ff08007986 */ /* 0x0001f0000c101908 */
[----:B------:R-:W-:Y:S05]  /*1510*/  @P0 BRA `(.L_x_51) ;  /* 0xfffffff800440947 */ /* 0x000fea000383ffff */
.L_x_50:
[----:B------:R-:W-:Y:S05]  /*1520*/  BRA.U !UP0, `(.L_x_49) ;  /* 0x0000000908007547 */ /* 0x000fea000b800000 */
[----:B------:R-:W-:Y:S02]  /*1530*/  UISETP.NE.U32.AND UP1, UPT, UR7, 0x1, UPT ;  /* 0x000000010700788c */ /* 0x000fe4000bf25070 */
[----:B------:R-:W-:Y:S02]  /*1540*/  ULOP3.LUT UR6, UR10, 0x1, URZ, 0xc0, !UPT ;  /* 0x000000010a067892 */ /* 0x000fe4000f8ec0ff */
[----:B------:R-:W-:Y:S02]  /*1550*/  UISETP.NE.AND.EX UP1, UPT, URZ, URZ, UPT, UP1 ;  /* 0x000000ffff00728c */ /* 0x000fe4000bf25310 */
[----:B------:R-:W-:-:S04]  /*1560*/  UISETP.NE.U32.AND UP0, UPT, UR6, 0x1, UPT ;  /* 0x000000010600788c */ /* 0x000fc8000bf05070 */
[----:B------:R-:W-:-:S03]  /*1570*/  UISETP.NE.U32.AND.EX UP0, UPT, URZ, URZ, UPT, UP0 ;  /* 0x000000ffff00728c */ /* 0x000fc6000bf05100 */
[----:B------:R-:W-:Y:S08]  /*1580*/  BRA.U !UP1, `(.L_x_52) ;  /* 0x0000000509307547 */ /* 0x000ff0000b800000 */
[----:B0-----:R-:W0:Y:S01]  /*1590*/  LDC.64 R8, c[0x0][0x398] ;  /* 0x0000e600ff087b82 */ /* 0x001e220000000a00 */
[----:B------:R-:W1:Y:S01]  /*15a0*/  LDCU.128 UR12, c[0x0][0x380] ;  /* 0x00007000ff0c77ac */ /* 0x000e620008000c00 */
[----:B------:R-:W-:Y:S02]  /*15b0*/  IMAD.MOV.U32 R2, RZ, RZ, R18 ;  /* 0x000000ffff027224 */ /* 0x000fe400078e0012 */
[----:B------:R-:W-:-:S04]  /*15c0*/  IMAD.MOV.U32 R3, RZ, RZ, R19 ;  /* 0x000000ffff037224 */ /* 0x000fc800078e0013 */
[----:B------:R-:W2:Y:S01]  /*15d0*/  LDC.64 R6, c[0x0][0x390] ;  /* 0x0000e400ff067b82 */ /* 0x000ea20000000a00 */
[----:B------:R-:W-:Y:S01]  /*15e0*/  UMOV UR6, 0x39581062 ;  /* 0x3958106200067882 */ /* 0x000fe20000000000 */
[----:B------:R-:W-:Y:S01]  /*15f0*/  UMOV UR7, 0x3fe2c8b4 ;  /* 0x3fe2c8b400077882 */ /* 0x000fe20000000000 */
[----:B------:R-:W-:Y:S01]  /*1600*/  UMOV UR16, 0x77318fc5 ;  /* 0x77318fc500107882 */ /* 0x000fe20000000000 */
[----:B------:R-:W-:Y:S01]  /*1610*/  UMOV UR17, 0x3fd3212d ;  /* 0x3fd3212d00117882 */ /* 0x000fe20000000000 */
[----:B------:R-:W3:Y:S01]  /*1620*/  LDCU.128 UR20, c[0x0][0x3a0] ;  /* 0x00007400ff1477ac */ /* 0x000ee20008000c00 */
[C---:B0-----:R-:W-:Y:S02]  /*1630*/  IMAD R0, R8.reuse, UR5, RZ ;  /* 0x0000000508007c24 */ /* 0x041fe4000f8e02ff */
[----:B------:R-:W-:-:S04]  /*1640*/  IMAD.WIDE.U32 R4, R8, UR4, R2 ;  /* 0x0000000408047c25 */ /* 0x000fc8000f8e0002 */
[----:B------:R-:W-:Y:S01]  /*1650*/  IMAD R11, R9, UR4, R0 ;  /* 0x00000004090b7c24 */ /* 0x000fe2000f8e0200 */
[----:B-1----:R-:W-:-:S03]  /*1660*/  IADD3 R14, P0, PT, R4, UR14, RZ ;  /* 0x0000000e040e7c10 */ /* 0x002fc6000ff1e0ff */
[----:B------:R-:W-:-:S05]  /*1670*/  IMAD.IADD R10, R5, 0x1, R11 ;  /* 0x00000001050a7824 */ /* 0x000fca00078e020b */
[----:B------:R-:W-:Y:S02]  /*1680*/  IADD3.X R15, PT, PT, R10, UR15, RZ, P0, !PT ;  /* 0x0000000f0a0f7c10 */ /* 0x000fe400087fe4ff */
[----:B------:R-:W-:-:S03]  /*1690*/  IADD3 R16, P0, PT, R4, UR12, RZ ;  /* 0x0000000c04107c10 */ /* 0x000fc6000ff1e0ff */
[----:B------:R-:W4:Y:S01]  /*16a0*/  LDG.E.U8 R0, desc[UR8][R14.64] ;  /* 0x000000080e007981 */ /* 0x000f22000c1e1100 */
[----:B------:R-:W-:Y:S02]  /*16b0*/  IADD3.X R17, PT, PT, R10, UR13, RZ, P0, !PT ;  /* 0x0000000d0a117c10 */ /* 0x000fe400087fe4ff */
[----:B--2---:R-:W-:Y:S02]  /*16c0*/  IADD3 R20, P0, PT, R4, R6, RZ ;  /* 0x0000000604147210 */ /* 0x004fe40007f1e0ff */
[----:B------:R-:W0:Y:S01]  /*16d0*/  LDC.64 R4, c[0x0][0x3e8] ;  /* 0x0000fa00ff047b82 */ /* 0x000e220000000a00 */
[----:B------:R-:W2:Y:S02]  /*16e0*/  LDG.E.U8 R16, desc[UR8][R16.64] ;  /* 0x0000000810107981 */ /* 0x000ea4000c1e1100 */
[----:B------:R-:W-:-:S05]  /*16f0*/  IMAD.X R21, R10, 0x1, R7, P0 ;  /* 0x000000010a157824 */ /* 0x000fca00000e0607 */
[----:B------:R-:W5:Y:S01]  /*1700*/  LDG.E.U8 R20, desc[UR8][R20.64] ;  /* 0x0000000814147981 */ /* 0x000f62000c1e1100 */
[----:B------:R-:W-:Y:S01]  /*1710*/  UMOV UR18, 0x9fbe76c9 ;  /* 0x9fbe76c900127882 */ /* 0x000fe20000000000 */
[----:B------:R-:W-:Y:S01]  /*1720*/  UMOV UR19, 0x3fbd2f1a ;  /* 0x3fbd2f1a00137882 */ /* 0x000fe20000000000 */
[----:B0-----:R-:W-:Y:S01]  /*1730*/  IMAD R22, R4, UR5, RZ ;  /* 0x0000000504167c24 */ /* 0x001fe2000f8e02ff */
[----:B------:R-:W-:Y:S01]  /*1740*/  UIADD3 UR5, UPT, UPT, UR4, 0x1, URZ ;  /* 0x0000000104057890 */ /* 0x000fe2000fffe0ff */
[----:B----4-:R-:W0:Y:S08]  /*1750*/  I2F.F64.U16 R12, R0 ;  /* 0x00000000000c7312 */ /* 0x010e300000101800 */
[----:B--2---:R1:W2:Y:S01]  /*1760*/  I2F.F64.U16 R10, R16 ;  /* 0x00000010000a7312 */ /* 0x0042a20000101800 */
[----:B0-----:R-:W-:-:S07]  /*1770*/  DMUL R12, R12, UR6 ;  /* 0x000000060c0c7c28 */ /* 0x001fce0008000000 */
[----:B-----5:R-:W0:Y:S01]  /*1780*/  I2F.F64.U16 R14, R20 ;  /* 0x00000014000e7312 */ /* 0x020e220000101800 */
[----:B-1----:R-:W-:-:S04]  /*1790*/  IMAD.WIDE.U32 R16, R8, UR5, R2 ;  /* 0x0000000508107c25 */ /* 0x002fc8000f8e0002 */
[----:B------:R-:W-:Y:S01]  /*17a0*/  IMAD R0, R9, UR5, R17 ;  /* 0x0000000509007c24 */ /* 0x000fe2000f8e0211 */
[----:B--2---:R-:W-:Y:S01]  /*17b0*/  DFMA R10, R10, UR16, R12 ;  /* 0x000000100a0a7c2b */ /* 0x004fe2000800000c */
[----:B------:R-:W-:-:S07]  /*17c0*/  IMAD.WIDE.U32 R12, R4, UR4, R2 ;  /* 0x00000004040c7c25 */ /* 0x000fce000f8e0002 */
[----:B0-----:R-:W-:Y:S01]  /*17d0*/  DFMA R10, R14, UR18, R10 ;  /* 0x000000120e0a7c2b */ /* 0x001fe2000800000a */
[----:B------:R-:W-:Y:S01]  /*17e0*/  IMAD R15, R5, UR4, R22 ;  /* 0x00000004050f7c24 */ /* 0x000fe2000f8e0216 */
[----:B------:R-:W-:Y:S01]  /*17f0*/  IADD3 R22, P2, PT, R16, UR14, RZ ;  /* 0x0000000e10167c10 */ /* 0x000fe2000ff5e0ff */
[----:B------:R-:W-:Y:S02]  /*1800*/  IMAD.SHL.U32 R14, R12, 0x4, RZ ;  /* 0x000000040c0e7824 */ /* 0x000fe400078e00ff */
[----:B------:R-:W-:Y:S01]  /*1810*/  IMAD.IADD R13, R13, 0x1, R15 ;  /* 0x000000010d0d7824 */ /* 0x000fe200078e020f */
[----:B------:R-:W-:-:S04]  /*1820*/  IADD3.X R23, PT, PT, R0, UR15, RZ, P2, !PT ;  /* 0x0000000f00177c10 */ /* 0x000fc800097fe4ff */
[----:B------:R-:W0:Y:S01]  /*1830*/  F2F.F32.F64 R11, R10 ;  /* 0x0000000a000b7310 */ /* 0x000e220000301000 */
[----:B------:R-:W-:Y:S02]  /*1840*/  SHF.L.U64.HI R8, R12, 0x2, R13 ;  /* 0x000000020c087819 */ /* 0x000fe4000001020d */
[C---:B---3--:R-:W-:Y:S02]  /*1850*/  IADD3 R12, P0, PT, R14.reuse, UR20, RZ ;  /* 0x000000140e0c7c10 */ /* 0x048fe4000ff1e0ff */
[----:B------:R-:W-:Y:S02]  /*1860*/  IADD3 R14, P1, PT, R14, UR22, RZ ;  /* 0x000000160e0e7c10 */ /* 0x000fe4000ff3e0ff */
[C---:B------:R-:W-:Y:S02]  /*1870*/  IADD3.X R13, PT, PT, R8.reuse, UR21, RZ, P0, !PT ;  /* 0x00000015080d7c10 */ /* 0x040fe400087fe4ff */
[----:B------:R-:W-:Y:S02]  /*1880*/  IADD3.X R15, PT, PT, R8, UR23, RZ, P1, !PT ;  /* 0x00000017080f7c10 */ /* 0x000fe40008ffe4ff */
[----:B------:R-:W-:Y:S01]  /*1890*/  IADD3 R20, P0, PT, R16, UR12, RZ ;  /* 0x0000000c10147c10 */ /* 0x000fe2000ff1e0ff */
[----:B0-----:R0:W-:Y:S04]  /*18a0*/  STG.E desc[UR8][R12.64], R11 ;  /* 0x0000000b0c007986 */ /* 0x0011e8000c101908 */
[----:B------:R1:W-:Y:S01]  /*18b0*/  STG.E desc[UR8][R14.64], RZ ;  /* 0x000000ff0e007986 */ /* 0x0003e2000c101908 */
[----:B------:R-:W-:-:S03]  /*18c0*/  IADD3.X R21, PT, PT, R0, UR13, RZ, P0, !PT ;  /* 0x0000000d00157c10 */ /* 0x000fc600087fe4ff */
[----:B------:R-:W2:Y:S01]  /*18d0*/  LDG.E.U8 R22, desc[UR8][R22.64] ;  /* 0x0000000816167981 */ /* 0x000ea2000c1e1100 */
[----:B------:R-:W-:-:S03]  /*18e0*/  IADD3 R16, P0, PT, R16, R6, RZ ;  /* 0x0000000610107210 */ /* 0x000fc60007f1e0ff */
[----:B------:R-:W3:Y:S02]  /*18f0*/  LDG.E.U8 R20, desc[UR8][R20.64] ;  /* 0x0000000814147981 */ /* 0x000ee4000c1e1100 */
[----:B------:R-:W-:-:S05]  /*1900*/  IMAD.X R17, R0, 0x1, R7, P0 ;  /* 0x0000000100117824 */ /* 0x000fca00000e0607 */
[----:B------:R-:W0:Y:S01]  /*1910*/  LDG.E.U8 R10, desc[UR8][R16.64] ;  /* 0x00000008100a7981 */ /* 0x000e22000c1e1100 */
[----:B------:R-:W-:Y:S01]  /*1920*/  IMAD.WIDE.U32 R2, R4, UR5, R2 ;  /* 0x0000000504027c25 */ /* 0x000fe2000f8e0002 */
[----:B------:R-:W-:-:S03]  /*1930*/  UIADD3 UR4, UPT, UPT, UR4, 0x2, URZ ;  /* 0x0000000204047890 */ /* 0x000fc6000fffe0ff */
[----:B------:R-:W-:Y:S01]  /*1940*/  IMAD R5, R5, UR5, R3 ;  /* 0x0000000505057c24 */ /* 0x000fe2000f8e0203 */
[----:B------:R-:W-:Y:S01]  /*1950*/  UMOV UR5, URZ ;  /* 0x000000ff00057c82 */ /* 0x000fe20008000000 */
[----:B------:R-:W-:-:S03]  /*1960*/  IMAD.SHL.U32 R4, R2, 0x4, RZ ;  /* 0x0000000402047824 */ /* 0x000fc600078e00ff */
[----:B------:R-:W-:Y:S02]  /*1970*/  SHF.L.U64.HI R0, R2, 0x2, R5 ;  /* 0x0000000202007819 */ /* 0x000fe40000010205 */
[C---:B------:R-:W-:Y:S02]  /*1980*/  IADD3 R2, P0, PT, R4.reuse, UR20, RZ ;  /* 0x0000001404027c10 */ /* 0x040fe4000ff1e0ff */
[----:B------:R-:W-:Y:S02]  /*1990*/  IADD3 R4, P1, PT, R4, UR22, RZ ;  /* 0x0000001604047c10 */ /* 0x000fe4000ff3e0ff */
[C---:B------:R-:W-:Y:S02]  /*19a0*/  IADD3.X R3, PT, PT, R0.reuse, UR21, RZ, P0, !PT ;  /* 0x0000001500037c10 */ /* 0x040fe400087fe4ff */
[----:B------:R-:W-:Y:S01]  /*19b0*/  IADD3.X R5, PT, PT, R0, UR23, RZ, P1, !PT ;  /* 0x0000001700057c10 */ /* 0x000fe20008ffe4ff */
[----:B--2---:R-:W2:Y:S08]  /*19c0*/  I2F.F64.U16 R8, R22 ;  /* 0x0000001600087312 */ /* 0x004eb00000101800 */
[----:B---3--:R-:W3:Y:S01]  /*19d0*/  I2F.F64.U16 R6, R20 ;  /* 0x0000001400067312 */ /* 0x008ee20000101800 */
[----:B--2---:R-:W-:-:S07]  /*19e0*/  DMUL R8, R8, UR6 ;  /* 0x0000000608087c28 */ /* 0x004fce0008000000 */
[----:B0-----:R-:W0:Y:S01]  /*19f0*/  I2F.F64.U16 R10, R10 ;  /* 0x0000000a000a7312 */ /* 0x001e220000101800 */
[----:B---3--:R-:W-:-:S08]  /*1a00*/  DFMA R6, R6, UR16, R8 ;  /* 0x0000001006067c2b */ /* 0x008fd00008000008 */
[----:B0-----:R-:W-:-:S10]  /*1a10*/  DFMA R6, R10, UR18, R6 ;  /* 0x000000120a067c2b */ /* 0x001fd40008000006 */
[----:B------:R-:W0:Y:S02]  /*1a20*/  F2F.F32.F64 R7, R6 ;  /* 0x0000000600077310 */ /* 0x000e240000301000 */
[----:B0-----:R1:W-:Y:S04]  /*1a30*/  STG.E desc[UR8][R2.64], R7 ;  /* 0x0000000702007986 */ /* 0x0013e8000c101908 */
[----:B------:R1:W-:Y:S02]  /*1a40*/  STG.E desc[UR8][R4.64], RZ ;  /* 0x000000ff04007986 */ /* 0x0003e4000c101908 */
.L_x_52:
[----:B------:R-:W-:Y:S05]  /*1a50*/  BRA.U UP0, `(.L_x_49) ;  /* 0x0000000100b47547 */ /* 0x000fea000b800000 */
[----:B01----:R-:W0:Y:S01]  /*1a60*/  LDC.64 R4, c[0x0][0x398] ;  /* 0x0000e600ff047b82 */ /* 0x003e220000000a00 */
[----:B------:R-:W1:Y:S01]  /*1a70*/  LDCU.128 UR12, c[0x0][0x380] ;  /* 0x00007000ff0c77ac */ /* 0x000e620008000c00 */
[----:B------:R-:W-:Y:S02]  /*1a80*/  IMAD.MOV.U32 R12, RZ, RZ, R18 ;  /* 0x000000ffff0c7224 */ /* 0x000fe400078e0012 */
[----:B------:R-:W-:-:S04]  /*1a90*/  IMAD.MOV.U32 R13, RZ, RZ, R19 ;  /* 0x000000ffff0d7224 */ /* 0x000fc800078e0013 */
[----:B------:R-:W2:Y:S08]  /*1aa0*/  LDC.64 R10, c[0x0][0x390] ;  /* 0x0000e400ff0a7b82 */ /* 0x000eb00000000a00 */
[----:B------:R-:W3:Y:S01]  /*1ab0*/  LDC.64 R16, c[0x0][0x3e8] ;  /* 0x0000fa00ff107b82 */ /* 0x000ee20000000a00 */
        /* <DEDUP_REMOVED lines=8> */
[----:B------:R-:W-:Y:S01]  /*1b40*/  IADD3.X R9, PT, PT, R4, UR13, RZ, P0, !PT ;  /* 0x0000000d04097c10 */ /* 0x000fe200087fe4ff */
[----:B------:R-:W-:Y:S01]  /*1b50*/  UMOV UR6, 0x39581062 ;  /* 0x3958106200067882 */ /* 0x000fe20000000000 */
[----:B--2---:R-:W-:Y:S01]  /*1b60*/  IADD3 R10, P0, PT, R2, R10, RZ ;  /* 0x0000000a020a7210 */ /* 0x004fe20007f1e0ff */
[----:B------:R-:W-:Y:S01]  /*1b70*/  UMOV UR7, 0x3fe2c8b4 ;  /* 0x3fe2c8b400077882 */ /* 0x000fe20000000000 */
[----:B------:R-:W0:Y:S01]  /*1b80*/  LDCU.128 UR12, c[0x0][0x3a0] ;  /* 0x00007400ff0c77ac */ /* 0x000e220008000c00 */
[----:B------:R-:W2:Y:S02]  /*1b90*/  LDG.E.U8 R8, desc[UR8][R8.64] ;  /* 0x0000000808087981 */ /* 0x000ea4000c1e1100 */
[----:B------:R-:W-:-:S05]  /*1ba0*/  IMAD.X R11, R4, 0x1, R11, P0 ;  /* 0x00000001040b7824 */ /* 0x000fca00000e060b */
[----:B------:R-:W5:Y:S01]  /*1bb0*/  LDG.E.U8 R10, desc[UR8][R10.64] ;  /* 0x000000080a0a7981 */ /* 0x000f62000c1e1100 */
[----:B---3--:R-:W-:Y:S01]  /*1bc0*/  IMAD R14, R16, UR5, RZ ;  /* 0x00000005100e7c24 */ /* 0x008fe2000f8e02ff */
[----:B----4-:R-:W1:Y:S08]  /*1bd0*/  I2F.F64.U16 R4, R0 ;  /* 0x0000000000047312 */ /* 0x010e700000101800 */
[----:B--2---:R-:W2:Y:S01]  /*1be0*/  I2F.F64.U16 R2, R8 ;  /* 0x0000000800027312 */ /* 0x004ea20000101800 */
[----:B-1----:R-:W-:-:S07]  /*1bf0*/  DMUL R4, R4, UR6 ;  /* 0x0000000604047c28 */ /* 0x002fce0008000000 */
[----:B-----5:R-:W1:Y:S01]  /*1c00*/  I2F.F64.U16 R6, R10 ;  /* 0x0000000a00067312 */ /* 0x020e620000101800 */
[----:B------:R-:W-:Y:S01]  /*1c10*/  UMOV UR6, 0x77318fc5 ;  /* 0x77318fc500067882 */ /* 0x000fe20000000000 */
[----:B------:R-:W-:Y:S02]  /*1c20*/  UMOV UR7, 0x3fd3212d ;  /* 0x3fd3212d00077882 */ /* 0x000fe40000000000 */
[----:B--2---:R-:W-:Y:S01]  /*1c30*/  DFMA R2, R2, UR6, R4 ;  /* 0x0000000602027c2b */ /* 0x004fe20008000004 */
[----:B------:R-:W-:Y:S01]  /*1c40*/  UMOV UR6, 0x9fbe76c9 ;  /* 0x9fbe76c900067882 */ /* 0x000fe20000000000 */
[----:B------:R-:W-:Y:S01]  /*1c50*/  UMOV UR7, 0x3fbd2f1a ;  /* 0x3fbd2f1a00077882 */ /* 0x000fe20000000000 */
[----:B------:R-:W-:-:S04]  /*1c60*/  IMAD.WIDE.U32 R4, R16, UR4, R12 ;  /* 0x0000000410047c25 */ /* 0x000fc8000f8e000c */
[----:B------:R-:W-:Y:S01]  /*1c70*/  IMAD.SHL.U32 R0, R4, 0x4, RZ ;  /* 0x0000000404007824 */ /* 0x000fe200078e00ff */
[----:B-1----:R-:W-:Y:S01]  /*1c80*/  DFMA R2, R6, UR6, R2 ;  /* 0x0000000606027c2b */ /* 0x002fe20008000002 */
[----:B------:R-:W-:-:S03]  /*1c90*/  IMAD R7, R17, UR4, R14 ;  /* 0x0000000411077c24 */ /* 0x000fc6000f8e020e */
[----:B0-----:R-:W-:Y:S01]  /*1ca0*/  IADD3 R6, P0, PT, R0, UR12, RZ ;  /* 0x0000000c00067c10 */ /* 0x001fe2000ff1e0ff */
[----:B------:R-:W-:-:S05]  /*1cb0*/  IMAD.IADD R5, R5, 0x1, R7 ;  /* 0x0000000105057824 */ /* 0x000fca00078e0207 */
[----:B------:R-:W0:Y:S01]  /*1cc0*/  F2F.F32.F64 R3, R2 ;  /* 0x0000000200037310 */ /* 0x000e220000301000 */
[----:B------:R-:W-:Y:S02]  /*1cd0*/  SHF.L.U64.HI R5, R4, 0x2, R5 ;  /* 0x0000000204057819 */ /* 0x000fe40000010205 */
[----:B------:R-:W-:Y:S02]  /*1ce0*/  IADD3 R4, P1, PT, R0, UR14, RZ ;  /* 0x0000000e00047c10 */ /* 0x000fe4000ff3e0ff */
[C---:B------:R-:W-:Y:S02]  /*1cf0*/  IADD3.X R7, PT, PT, R5.reuse, UR13, RZ, P0, !PT ;  /* 0x0000000d05077c10 */ /* 0x040fe400087fe4ff */
[----:B------:R-:W-:-:S03]  /*1d00*/  IADD3.X R5, PT, PT, R5, UR15, RZ, P1, !PT ;  /* 0x0000000f05057c10 */ /* 0x000fc60008ffe4ff */
[----:B0-----:R2:W-:Y:S04]  /*1d10*/  STG.E desc[UR8][R6.64], R3 ;  /* 0x0000000306007986 */ /* 0x0015e8000c101908 */
[----:B------:R2:W-:Y:S02]  /*1d20*/  STG.E desc[UR8][R4.64], RZ ;  /* 0x000000ff04007986 */ /* 0x0005e4000c101908 */
.L_x_49:
[----:B------:R-:W3:Y:S01]  /*1d30*/  LDC.64 R16, c[0x0][0x3f0] ;  /* 0x0000fc00ff107b82 */ /* 0x000ee20000000a00 */
[----:B------:R-:W-:-:S06]  /*1d40*/  USHF.R.S32.HI UR4, URZ, 0x1f, UR10 ;  /* 0x0000001fff047899 */ /* 0x000fcc000801140a */
[----:B------:R-:W-:Y:S01]  /*1d50*/  IMAD.U32 R0, RZ, RZ, UR4 ;  /* 0x00000004ff007e24 */ /* 0x000fe2000f8e00ff */
[----:B---3--:R-:W-:-:S04]  /*1d60*/  ISETP.LE.U32.AND P0, PT, R16, UR10, PT ;  /* 0x0000000a10007c0c */ /* 0x008fc8000bf03070 */
[----:B------:R-:W-:-:S13]  /*1d70*/  ISETP.GE.U32.AND.EX P0, PT, R0, R17, PT, P0 ;  /* 0x000000110000720c */ /* 0x000fda0003f06100 */
[----:B------:R-:W-:Y:S05]  /*1d80*/  @P0 BRA `(.L_x_44) ;  /* 0x0000000000680947 */ /* 0x000fea0003800000 */
[----:B012---:R-:W0:Y:S01]  /*1d90*/  LDC.64 R6, c[0x0][0x3e8] ;  /* 0x0000fa00ff067b82 */ /* 0x007e220000000a00 */
[----:B------:R-:W1:Y:S01]  /*1da0*/  LDCU UR5, c[0x0][0x3e0] ;  /* 0x00007c00ff0577ac */ /* 0x000e620008000800 */
[----:B------:R-:W-:Y:S01]  /*1db0*/  UMOV UR6, UR4 ;  /* 0x0000000400067c82 */ /* 0x000fe20008000000 */
[----:B------:R-:W2:Y:S01]  /*1dc0*/  LDCU.128 UR12, c[0x0][0x3a0] ;  /* 0x00007400ff0c77ac */ /* 0x000ea20008000c00 */
[----:B-1----:R-:W-:-:S05]  /*1dd0*/  UMOV UR4, UR5 ;  /* 0x0000000500047c82 */ /* 0x002fca0008000000 */
.L_x_53:
[C---:B0-----:R-:W-:Y:S02]  /*1de0*/  IMAD R0, R6.reuse, UR6, RZ ;  /* 0x0000000606007c24 */ /* 0x041fe4000f8e02ff */
[----:B------:R-:W-:Y:S02]  /*1df0*/  IMAD.MOV.U32 R2, RZ, RZ, R18 ;  /* 0x000000ffff027224 */ /* 0x000fe400078e0012 */
[----:B------:R-:W-:Y:S02]  /*1e00*/  IMAD.MOV.U32 R3, RZ, RZ, R19 ;  /* 0x000000ffff037224 */ /* 0x000fe400078e0013 */
[----:B------:R-:W-:Y:S02]  /*1e10*/  IMAD R5, R7, UR5, R0 ;  /* 0x0000000507057c24 */ /* 0x000fe4000f8e0200 */
[----:B------:R-:W-:Y:S01]  /*1e20*/  IMAD.WIDE.U32 R2, R6, UR5, R2 ;  /* 0x0000000506027c25 */ /* 0x000fe2000f8e0002 */
[----:B------:R-:W-:-:S03]  /*1e30*/  UIADD3 UR5, UPT, UPT, UR4, 0x1, URZ ;  /* 0x0000000104057890 */ /* 0x000fc6000fffe0ff */
[----:B------:R-:W-:Y:S01]  /*1e40*/  IMAD.IADD R3, R3, 0x1, R5 ;  /* 0x0000000103037824 */ /* 0x000fe200078e0205 */
[----:B------:R-:W-:Y:S01]  /*1e50*/  USHF.R.S32.HI UR6, URZ, 0x1f, UR5 ;  /* 0x0000001fff067899 */ /* 0x000fe20008011405 */
[C---:B------:R-:W-:Y:S02]  /*1e60*/  IMAD.SHL.U32 R4, R2.reuse, 0x4, RZ ;  /* 0x0000000402047824 */ /* 0x040fe400078e00ff */
[----:B------:R-:W-:Y:S01]  /*1e70*/  UMOV UR4, UR5 ;  /* 0x0000000500047c82 */ /* 0x000fe20008000000 */
[----:B------:R-:W-:Y:S02]  /*1e80*/  SHF.L.U64.HI R0, R2, 0x2, R3 ;  /* 0x0000000202007819 */ /* 0x000fe40000010203 */
[C---:B--2---:R-:W-:Y:S02]  /*1e90*/  IADD3 R2, P0, PT, R4.reuse, UR12, RZ ;  /* 0x0000000c04027c10 */ /* 0x044fe4000ff1e0ff */
[----:B------:R-:W-:Y:S02]  /*1ea0*/  IADD3 R4, P1, PT, R4, UR14, RZ ;  /* 0x0000000e04047c10 */ /* 0x000fe4000ff3e0ff */
[----:B------:R-:W-:-:S02]  /*1eb0*/  IADD3.X R3, PT, PT, R0, UR13, RZ, P0, !PT ;  /* 0x0000000d00037c10 */ /* 0x000fc400087fe4ff */
[----:B------:R-:W-:Y:S01]  /*1ec0*/  IADD3.X R5, PT, PT, R0, UR15, RZ, P1, !PT ;  /* 0x0000000f00057c10 */ /* 0x000fe20008ffe4ff */
[----:B------:R-:W-:Y:S01]  /*1ed0*/  IMAD.U32 R0, RZ, RZ, UR6 ;  /* 0x00000006ff007e24 */ /* 0x000fe2000f8e00ff */
[----:B------:R-:W-:Y:S01]  /*1ee0*/  ISETP.LE.U32.AND P0, PT, R16, UR5, PT ;  /* 0x0000000510007c0c */ /* 0x000fe2000bf03070 */
[----:B------:R3:W-:Y:S03]  /*1ef0*/  STG.E desc[UR8][R2.64], RZ ;  /* 0x000000ff02007986 */ /* 0x0007e6000c101908 */
[----:B------:R-:W-:Y:S01]  /*1f00*/  ISETP.GE.U32.AND.EX P0, PT, R0, R17, PT, P0 ;  /* 0x000000110000720c */ /* 0x000fe20003f06100 */
[----:B------:R3:W-:-:S12]  /*1f10*/  STG.E desc[UR8][R4.64], RZ ;  /* 0x000000ff04007986 */ /* 0x0007d8000c101908 */
[----:B---3--:R-:W-:Y:S05]  /*1f20*/  @!P0 BRA `(.L_x_53) ;  /* 0xfffffffc00ac8947 */ /* 0x008fea000383ffff */
.L_x_44:
[----:B------:R-:W-:Y:S05]  /*1f30*/  BSYNC.RECONVERGENT B0 ;  /* 0x0000000000007941 */ /* 0x000fea0003800200 */
.L_x_42:
[----:B------:R-:W-:Y:S01]  /*1f40*/  ISETP.GE.AND P0, PT, R16, 0x1, PT ;  /* 0x000000011000780c */ /* 0x000fe20003f06270 */
[----:B------:R-:W-:-:S12]  /*1f50*/  BSSY.RECONVERGENT B0, `(.L_x_54) ;  /* 0x000021c000007945 */ /* 0x000fd80003800200 */
[----:B------:R-:W-:Y:S05]  /*1f60*/  @!P0 BRA `(.L_x_55) ;  /* 0x0000002000688947 */ /* 0x000fea0003800000 */
[----:B------:R-:W-:Y:S01]  /*1f70*/  SHF.R.U32.HI R16, RZ, 0x1, R16 ;  /* 0x00000001ff107819 */ /* 0x000fe20000011610 */
[----:B0-----:R-:W-:-:S05]  /*1f80*/  IMAD.MOV.U32 R11, RZ, RZ, RZ ;  /* 0x000000ffff0b7224 */ /* 0x001fca00078e00ff */
[----:B------:R-:W0:Y:S02]  /*1f90*/  FLO.U32 R16, R16 ;  /* 0x0000001000107300 */ /* 0x000e2400000e0000 */
[----:B0-----:R-:W-:-:S04]  /*1fa0*/  IADD3 R0, PT, PT, -R16, 0x1f, RZ ;  /* 0x0000001f10007810 */ /* 0x001fc80007ffe1ff */
[----:B------:R-:W-:-:S07]  /*1fb0*/  IADD3 R0, PT, PT, -R0, 0x20, RZ ;  /* 0x0000002000007810 */ /* 0x000fce0007ffe1ff */
.L_x_63:
[----:B------:R-:W-:Y:S01]  /*1fc0*/  ISETP.GE.U32.AND P0, PT, R0, 0x1, PT ;  /* 0x000000010000780c */ /* 0x000fe20003f06070 */
[----:B------:R-:W-:Y:S01]  /*1fd0*/  BSSY.RECONVERGENT B1, `(.L_x_56) ;  /* 0x0000057000017945 */ /* 0x000fe20003800200 */
[----:B-12---:R-:W-:-:S11]  /*1fe0*/  IMAD.MOV.U32 R5, RZ, RZ, RZ ;  /* 0x000000ffff057224 */ /* 0x006fd600078e00ff */
[----:B0-----:R-:W-:Y:S05]  /*1ff0*/  @!P0 BRA `(.L_x_57) ;  /* 0x0000000400508947 */ /* 0x001fea0003800000 */
[----:B------:R-:W-:Y:S01]  /*2000*/  IMAD.MOV.U32 R3, RZ, RZ, 0x1 ;  /* 0x00000001ff037424 */ /* 0x000fe200078e00ff */
[----:B------:R-:W-:Y:S04]  /*2010*/  BSSY.RECONVERGENT B2, `(.L_x_58) ;  /* 0x0000031000027945 */ /* 0x000fe80003800200 */
[----:B------:R-:W-:-:S13]  /*2020*/  ISETP.GE.U32.AND P2, PT, R3, R0, PT ;  /* 0x000000000300720c */ /* 0x000fda0003f46070 */
[----:B------:R-:W-:Y:S02]  /*2030*/  @P2 IMAD.IADD R2, R0, 0x1, -R3 ;  /* 0x0000000100022824 */ /* 0x000fe400078e0a03 */
[----:B------:R-:W-:-:S03]  /*2040*/  @P2 IMAD.MOV.U32 R3, RZ, RZ, 0x2 ;  /* 0x00000002ff032424 */ /* 0x000fc600078e00ff */
[----:B------:R-:W-:Y:S01]  /*2050*/  @P2 SHF.R.U32.HI R2, RZ, R2, R11 ;  /* 0x00000002ff022219 */ /* 0x000fe2000001160b */
[C---:B------:R-:W-:Y:S01]  /*2060*/  IMAD.IADD R4, R0.reuse, 0x1, -R3 ;  /* 0x0000000100047824 */ /* 0x040fe200078e0a03 */
[----:B------:R-:W-:Y:S02]  /*2070*/  ISETP.GT.U32.AND P0, PT, R0, R3, PT ;  /* 0x000000030000720c */ /* 0x000fe40003f04070 */
[----:B------:R-:W-:Y:S02]  /*2080*/  @P2 LOP3.LUT R2, R2, 0x1, RZ, 0xc0, !PT ;  /* 0x0000000102022812 */ /* 0x000fe400078ec0ff */
[----:B------:R-:W-:Y:S02]  /*2090*/  ISETP.LE.U32.OR P0, PT, R4, 0x2, !P0 ;  /* 0x000000020400780c */ /* 0x000fe40004703470 */
[----:B------:R-:W-:-:S04]  /*20a0*/  @P2 ISETP.NE.U32.AND P1, PT, R2, 0x1, PT ;  /* 0x000000010200280c */ /* 0x000fc80003f25070 */
[----:B------:R-:W-:Y:S02]  /*20b0*/  @P2 SEL R2, RZ, 0x1, P1 ;  /* 0x00000001ff022807 */ /* 0x000fe40000800000 */
[----:B------:R-:W-:Y:S02]  /*20c0*/  PLOP3.LUT P1, PT, P2, PT, PT, 0x8, 0x80 ;  /* 0x000000000080781c */ /* 0x000fe4000172e170 */
[----:B------:R-:W-:-:S03]  /*20d0*/  @P2 LOP3.LUT R5, R2, R5, RZ, 0xfc, !PT ;  /* 0x0000000502052212 */ /* 0x000fc600078efcff */
[----:B------:R-:W-:Y:S08]  /*20e0*/  @P0 BRA `(.L_x_59) ;  /* 0x00000000008c0947 */ /* 0x000ff00003800000 */
[----:B------:R-:W-:Y:S01]  /*20f0*/  PLOP3.LUT P1, PT, PT, PT, PT, 0x8, 0x80 ;  /* 0x000000000080781c */ /* 0x000fe20003f2e170 */
[----:B------:R-:W-:-:S12]  /*2100*/  VIADD R10, R0, 0xfffffffe ;  /* 0xfffffffe000a7836 */ /* 0x000fd80000000000 */
.L_x_60:
[C---:B------:R-:W-:Y:S02]  /*2110*/  VIADD R7, R3.reuse, 0x1 ;  /* 0x0000000103077836 */ /* 0x040fe40000000000 */
[C---:B------:R-:W-:Y:S02]  /*2120*/  IMAD.IADD R2, R0.reuse, 0x1, -R3 ;  /* 0x0000000100027824 */ /* 0x040fe400078e0a03 */
[----:B------:R-:W-:Y:S02]  /*2130*/  IMAD.IADD R4, R0, 0x1, -R7 ;  /* 0x0000000100047824 */ /* 0x000fe400078e0a07 */
[C---:B------:R-:W-:Y:S01]  /*2140*/  VIADD R9, R3.reuse, 0x2 ;  /* 0x0000000203097836 */ /* 0x040fe20000000000 */
[--C-:B------:R-:W-:Y:S01]  /*2150*/  SHF.R.U32.HI R2, RZ, R2, R11.reuse ;  /* 0x00000002ff027219 */ /* 0x100fe2000001160b */
[----:B------:R-:W-:Y:S01]  /*2160*/  IMAD.MOV.U32 R12, RZ, RZ, 0x1 ;  /* 0x00000001ff0c7424 */ /* 0x000fe200078e00ff */
[----:B------:R-:W-:Y:S01]  /*2170*/  SHF.R.U32.HI R6, RZ, R4, R11 ;  /* 0x00000004ff067219 */ /* 0x000fe2000001160b */
[----:B------:R-:W-:Y:S01]  /*2180*/  VIADD R4, R3, 0xffffffff ;  /* 0xffffffff03047836 */ /* 0x000fe20000000000 */
[----:B------:R-:W-:-:S02]  /*2190*/  LOP3.LUT R2, R2, 0x1, RZ, 0xc0, !PT ;  /* 0x0000000102027812 */ /* 0x000fc400078ec0ff */
[----:B------:R-:W-:Y:S02]  /*21a0*/  LOP3.LUT R6, R6, 0x1, RZ, 0xc0, !PT ;  /* 0x0000000106067812 */ /* 0x000fe400078ec0ff */
[----:B------:R-:W-:Y:S01]  /*21b0*/  ISETP.NE.U32.AND P0, PT, R2, 0x1, PT ;  /* 0x000000010200780c */ /* 0x000fe20003f05070 */
[----:B------:R-:W-:Y:S01]  /*21c0*/  IMAD.IADD R2, R0, 0x1, -R9 ;  /* 0x0000000100027824 */ /* 0x000fe200078e0a09 */
[----:B------:R-:W-:Y:S02]  /*21d0*/  ISETP.NE.U32.AND P2, PT, R6, 0x1, PT ;  /* 0x000000010600780c */ /* 0x000fe40003f45070 */
[----:B------:R-:W-:Y:S02]  /*21e0*/  IADD3 R6, PT, PT, R0, -0x3, -R3 ;  /* 0xfffffffd00067810 */ /* 0x000fe40007ffe803 */
[----:B------:R-:W-:Y:S02]  /*21f0*/  SHF.L.U32 R4, R12, R4, RZ ;  /* 0x000000040c047219 */ /* 0x000fe400000006ff */
[----:B------:R-:W-:-:S02]  /*2200*/  SHF.R.U32.HI R8, RZ, R6, R11 ;  /* 0x00000006ff087219 */ /* 0x000fc4000001160b */
[----:B------:R-:W-:Y:S02]  /*2210*/  SHF.R.U32.HI R6, RZ, R2, R11 ;  /* 0x00000002ff067219 */ /* 0x000fe4000001160b */
[----:B------:R-:W-:Y:S01]  /*2220*/  SHF.L.U32 R2, R12, R3, RZ ;  /* 0x000000030c027219 */ /* 0x000fe200000006ff */
[----:B------:R-:W-:Y:S01]  /*2230*/  VIADD R3, R3, 0x4 ;  /* 0x0000000403037836 */ /* 0x000fe20000000000 */
[----:B------:R-:W-:Y:S02]  /*2240*/  LOP3.LUT R8, R8, 0x1, RZ, 0xc0, !PT ;  /* 0x0000000108087812 */ /* 0x000fe400078ec0ff */
[----:B------:R-:W-:Y:S02]  /*2250*/  LOP3.LUT R6, R6, 0x1, RZ, 0xc0, !PT ;  /* 0x0000000106067812 */ /* 0x000fe400078ec0ff */
[----:B------:R-:W-:Y:S02]  /*2260*/  ISETP.GE.U32.AND P3, PT, R3, R10, PT ;  /* 0x0000000a0300720c */ /* 0x000fe40003f66070 */
[----:B------:R-:W-:-:S02]  /*2270*/  SEL R4, R4, RZ, !P0 ;  /* 0x000000ff04047207 */ /* 0x000fc40004000000 */
[----:B------:R-:W-:Y:S02]  /*2280*/  SEL R2, R2, RZ, !P2 ;  /* 0x000000ff02027207 */ /* 0x000fe40005000000 */
[C---:B------:R-:W-:Y:S02]  /*2290*/  SHF.L.U32 R7, R12.reuse, R7, RZ ;  /* 0x000000070c077219 */ /* 0x040fe400000006ff */
[----:B------:R-:W-:Y:S02]  /*22a0*/  SHF.L.U32 R9, R12, R9, RZ ;  /* 0x000000090c097219 */ /* 0x000fe400000006ff */
[----:B------:R-:W-:Y:S02]  /*22b0*/  ISETP.NE.U32.AND P2, PT, R8, 0x1, PT ;  /* 0x000000010800780c */ /* 0x000fe40003f45070 */
[----:B------:R-:W-:Y:S02]  /*22c0*/  ISETP.NE.U32.AND P0, PT, R6, 0x1, PT ;  /* 0x000000010600780c */ /* 0x000fe40003f05070 */
[----:B------:R-:W-:-:S02]  /*22d0*/  LOP3.LUT R2, R2, R4, R5, 0xfe, !PT ;  /* 0x0000000402027212 */ /* 0x000fc400078efe05 */
[----:B------:R-:W-:Y:S02]  /*22e0*/  SEL R9, R9, RZ, !P2 ;  /* 0x000000ff09097207 */ /* 0x000fe40005000000 */
[----:B------:R-:W-:-:S04]  /*22f0*/  SEL R7, R7, RZ, !P0 ;  /* 0x000000ff07077207 */ /* 0x000fc80004000000 */
[----:B------:R-:W-:Y:S01]  /*2300*/  LOP3.LUT R5, R9, R7, R2, 0xfe, !PT ;  /* 0x0000000709057212 */ /* 0x000fe200078efe02 */
[----:B------:R-:W-:Y:S06]  /*2310*/  @!P3 BRA `(.L_x_60) ;  /* 0xfffffffc007cb947 */ /* 0x000fec000383ffff */
.L_x_59:
[----:B------:R-:W-:Y:S05]  /*2320*/  BSYNC.RECONVERGENT B2 ;  /* 0x0000000000027941 */ /* 0x000fea0003800200 */
.L_x_58:
[C---:B------:R-:W-:Y:S01]  /*2330*/  IMAD.IADD R4, R0.reuse, 0x1, -R3 ;  /* 0x0000000100047824 */ /* 0x040fe200078e0a03 */
[----:B------:R-:W-:Y:S01]  /*2340*/  ISETP.GT.U32.AND P0, PT, R0, R3, PT ;  /* 0x000000030000720c */ /* 0x000fe20003f04070 */
[----:B------:R-:W-:Y:S03]  /*2350*/  BSSY.RECONVERGENT B2, `(.L_x_61) ;  /* 0x0000013000027945 */ /* 0x000fe60003800200 */
[----:B------:R-:W-:-:S13]  /*2360*/  ISETP.LE.U32.OR P0, PT, R4, RZ, !P0 ;  /* 0x000000ff0400720c */ /* 0x000fda0004703470 */
[----:B------:R-:W-:Y:S05]  /*2370*/  @P0 BRA `(.L_x_62) ;  /* 0x0000000000400947 */ /* 0x000fea0003800000 */
[----:B------:R-:W-:Y:S01]  /*2380*/  IADD3 R2, PT, PT, R0, -0x1, -R3 ;  /* 0xffffffff00027810 */ /* 0x000fe20007ffe803 */
[----:B------:R-:W-:Y:S01]  /*2390*/  IMAD.MOV.U32 R7, RZ, RZ, 0x1 ;  /* 0x00000001ff077424 */ /* 0x000fe200078e00ff */
[--C-:B------:R-:W-:Y:S02]  /*23a0*/  SHF.R.U32.HI R6, RZ, R4, R11.reuse ;  /* 0x00000004ff067219 */ /* 0x100fe4000001160b */
[----:B------:R-:W-:Y:S01]  /*23b0*/  SHF.R.U32.HI R4, RZ, R2, R11 ;  /* 0x00000002ff047219 */ /* 0x000fe2000001160b */
[----:B------:R-:W-:Y:S01]  /*23c0*/  VIADD R2, R3, 0xffffffff ;  /* 0xffffffff03027836 */ /* 0x000fe20000000000 */
        /* <DEDUP_REMOVED lines=11> */
.L_x_62:
[----:B------:R-:W-:Y:S05]  /*2480*/  BSYNC.RECONVERGENT B2 ;  /* 0x0000000000027941 */ /* 0x000fea0003800200 */
.L_x_61:
        /* <DEDUP_REMOVED lines=11> */
.L_x_57:
[----:B------:R-:W-:Y:S05]  /*2540*/  BSYNC.RECONVERGENT B1 ;  /* 0x0000000000017941 */ /* 0x000fea0003800200 */
.L_x_56:
        /* <DEDUP_REMOVED lines=9> */
[----:B------:R-:W-:-:S04]  /*25e0*/  IMAD R23, R11, UR6, R18 ;  /* 0x000000060b177c24 */ /* 0x000fc8000f8e0212 */
[----:B---3--:R-:W-:-:S04]  /*25f0*/  IMAD.WIDE R14, R23, 0x4, R6 ;  /* 0x00000004170e7825 */ /* 0x008fc800078e0206 */
[----:B0-----:R-:W-:Y:S01]  /*2600*/  IMAD.WIDE R20, R21, 0x4, R4 ;  /* 0x0000000415147825 */ /* 0x001fe200078e0204 */
[----:B-----5:R0:W-:Y:S05]  /*2610*/  STG.E desc[UR8][R14.64], R13 ;  /* 0x0000000d0e007986 */ /* 0x0201ea000c101908 */
[----:B------:R-:W3:Y:S01]  /*2620*/  LDG.E R21, desc[UR8][R20.64] ;  /* 0x0000000814157981 */ /* 0x000ee2000c1e1900 */
[----:B----4-:R-:W-:-:S04]  /*2630*/  IMAD.WIDE R22, R23, 0x4, R8 ;  /* 0x0000000417167825 */ /* 0x010fc800078e0208 */
[----:B--2---:R-:W-:Y:S02]  /*2640*/  IMAD.U32 R16, RZ, RZ, UR4 ;  /* 0x00000004ff107e24 */ /* 0x004fe4000f8e00ff */
[----:B------:R-:W-:-:S05]  /*2650*/  VIADD R11, R11, 0x1 ;  /* 0x000000010b0b7836 */ /* 0x000fca0000000000 */
[----:B------:R-:W-:Y:S01]  /*2660*/  ISETP.NE.AND P0, PT, R11, R16, PT ;  /* 0x000000100b00720c */ /* 0x000fe20003f05270 */
[----:B---3--:R0:W-:-:S12]  /*2670*/  STG.E desc[UR8][R22.64], R21 ;  /* 0x0000001516007986 */ /* 0x0081d8000c101908 */
[----:B------:R-:W-:Y:S05]  /*2680*/  @P0 BRA `(.L_x_63) ;  /* 0xfffffff8004c0947 */ /* 0x000fea000383ffff */
[C---:B------:R-:W-:Y:S01]  /*2690*/  ISETP.GE.U32.AND P1, PT, R16.reuse, 0x8, PT ;  /* 0x000000081000780c */ /* 0x040fe20003f26070 */
[----:B------:R-:W-:Y:S01]  /*26a0*/  IMAD.MOV.U32 R11, RZ, RZ, RZ ;  /* 0x000000ffff0b7224 */ /* 0x000fe200078e00ff */
[----:B------:R-:W-:-:S04]  /*26b0*/  LOP3.LUT R10, R16, 0x7, RZ, 0xc0, !PT ;  /* 0x00000007100a7812 */ /* 0x000fc800078ec0ff */
[----:B------:R-:W-:-:S07]  /*26c0*/  ISETP.NE.AND P0, PT, R10, RZ, PT ;  /* 0x000000ff0a00720c */ /* 0x000fce0003f05270 */
[----:B------:R-:W-:Y:S06]  /*26d0*/  @!P1 BRA `(.L_x_64) ;  /* 0x0000000400909947 */ /* 0x000fec0003800000 */
[----:B------:R-:W-:Y:S01]  /*26e0*/  LOP3.LUT R11, R16, 0x7ffffff8, RZ, 0xc0, !PT ;  /* 0x7ffffff8100b7812 */ /* 0x000fe200078ec0ff */
[----:B------:R-:W-:Y:S01]  /*26f0*/  IMAD.MOV.U32 R0, RZ, RZ, RZ ;  /* 0x000000ffff007224 */ /* 0x000fe200078e00ff */
[----:B------:R-:W-:Y:S02]  /*2700*/  USHF.R.S64 UR4, URZ, 0x1e, UR6 ;  /* 0x0000001eff047899 */ /* 0x000fe40008001006 */
[----:B------:R-:W-:-:S12]  /*2710*/  USHF.R.S32.HI UR5, URZ, 0x1e, UR6 ;  /* 0x0000001eff057899 */ /* 0x000fd80008011406 */
.L_x_65:
[----:B01----:R-:W-:-:S04]  /*2720*/  IMAD R23, R0, UR6, R18 ;  /* 0x0000000600177c24 */ /* 0x003fc8000f8e0212 */
[----:B------:R-:W-:-:S05]  /*2730*/  IMAD.WIDE R12, R23, 0x4, R6 ;  /* 0x00000004170c7825 */ /* 0x000fca00078e0206 */
[----:B------:R-:W2:Y:S01]  /*2740*/  LDG.E R17, desc[UR8][R12.64] ;  /* 0x000000080c117981 */ /* 0x000ea2000c1e1900 */
[----:B------:R-:W-:-:S04]  /*2750*/  IMAD.WIDE R14, R23, 0x4, R2 ;  /* 0x00000004170e7825 */ /* 0x000fc800078e0202 */
[C---:B------:R-:W-:Y:S01]  /*2760*/  IMAD.WIDE R20, R23.reuse, 0x4, R8 ;  /* 0x0000000417147825 */ /* 0x040fe200078e0208 */
[----:B------:R-:W-:Y:S01]  /*2770*/  IADD3 R24, P1, PT, R12, UR4, RZ ;  /* 0x000000040c187c10 */ /* 0x000fe2000ff3e0ff */
[----:B--2---:R0:W-:Y:S04]  /*2780*/  STG.E desc[UR8][R14.64], R17 ;  /* 0x000000110e007986 */ /* 0x0041e8000c101908 */
[----:B------:R-:W2:Y:S01]  /*2790*/  LDG.E R29, desc[UR8][R20.64] ;  /* 0x00000008141d7981 */ /* 0x000ea2000c1e1900 */
[----:B------:R-:W-:Y:S01]  /*27a0*/  IMAD.WIDE R22, R23, 0x4, R4 ;  /* 0x0000000417167825 */ /* 0x000fe200078e0204 */
[----:B------:R-:W-:Y:S02]  /*27b0*/  IADD3.X R25, PT, PT, R13, UR5, RZ, P1, !PT ;  /* 0x000000050d197c10 */ /* 0x000fe40008ffe4ff */
[----:B------:R-:W-:-:S02]  /*27c0*/  IADD3 R26, P1, PT, R14, UR4, RZ ;  /* 0x000000040e1a7c10 */ /* 0x000fc4000ff3e0ff */
[----:B------:R-:W-:Y:S01]  /*27d0*/  IADD3 R12, P2, PT, R20, UR4, RZ ;  /* 0x00000004140c7c10 */ /* 0x000fe2000ff5e0ff */
[----:B--2---:R1:W-:Y:S04]  /*27e0*/  STG.E desc[UR8][R22.64], R29 ;  /* 0x0000001d16007986 */ /* 0x0043e8000c101908 */
[----:B------:R-:W2:Y:S01]  /*27f0*/  LDG.E R31, desc[UR8][R24.64] ;  /* 0x00000008181f7981 */ /* 0x000ea2000c1e1900 */
[----:B------:R-:W-:Y:S02]  /*2800*/  IADD3.X R27, PT, PT, R15, UR5, RZ, P1, !PT ;  /* 0x000000050f1b7c10 */ /* 0x000fe40008ffe4ff */
[----:B------:R-:W-:Y:S02]  /*2810*/  IADD3.X R13, PT, PT, R21, UR5, RZ, P2, !PT ;  /* 0x00000005150d7c10 */ /* 0x000fe400097fe4ff */
[----:B0-----:R-:W-:-:S02]  /*2820*/  IADD3 R14, P1, PT, R22, UR4, RZ ;  /* 0x00000004160e7c10 */ /* 0x001fc4000ff3e0ff */
[----:B------:R-:W-:Y:S01]  /*2830*/  IADD3 R20, P2, PT, R24, UR4, RZ ;  /* 0x0000000418147c10 */ /* 0x000fe2000ff5e0ff */
[----:B--2---:R0:W-:Y:S04]  /*2840*/  STG.E desc[UR8][R26.64], R31 ;  /* 0x0000001f1a007986 */ /* 0x0041e8000c101908 */
[----:B------:R-:W2:Y:S01]  /*2850*/  LDG.E R17, desc[UR8][R12.64] ;  /* 0x000000080c117981 */ /* 0x000ea2000c1e1900 */
[----:B------:R-:W-:Y:S02]  /*2860*/  IADD3.X R15, PT, PT, R23, UR5, RZ, P1, !PT ;  /* 0x00000005170f7c10 */ /* 0x000fe40008ffe4ff */
[----:B------:R-:W-:Y:S02]  /*2870*/  IADD3.X R21, PT, PT, R25, UR5, RZ, P2, !PT ;  /* 0x0000000519157c10 */ /* 0x000fe400097fe4ff */
[----:B-1----:R-:W-:-:S02]  /*2880*/  IADD3 R22, P1, PT, R26, UR4, RZ ;  /* 0x000000041a167c10 */ /* 0x002fc4000ff3e0ff */
[----:B------:R-:W-:Y:S01]  /*2890*/  IADD3 R24, P2, PT, R12, UR4, RZ ;  /* 0x000000040c187c10 */ /* 0x000fe2000ff5e0ff */
[----:B--2---:R1:W-:Y:S04]  /*28a0*/  STG.E desc[UR8][R14.64], R17 ;  /* 0x000000110e007986 */ /* 0x0043e8000c101908 */
[----:B------:R-:W2:Y:S01]  /*28b0*/  LDG.E R29, desc[UR8][R20.64] ;  /* 0x00000008141d7981 */ /* 0x000ea2000c1e1900 */
[----:B------:R-:W-:Y:S02]  /*28c0*/  IADD3.X R23, PT, PT, R27, UR5, RZ, P1, !PT ;  /* 0x000000051b177c10 */ /* 0x000fe40008ffe4ff */
[----:B------:R-:W-:Y:S02]  /*28d0*/  IADD3.X R25, PT, PT, R13, UR5, RZ, P2, !PT ;  /* 0x000000050d197c10 */ /* 0x000fe400097fe4ff */
[----:B------:R-:W-:-:S02]  /*28e0*/  IADD3 R12, P1, PT, R14, UR4, RZ ;  /* 0x000000040e0c7c10 */ /* 0x000fc4000ff3e0ff */
[----:B0-----:R-:W-:Y:S01]  /*28f0*/  IADD3 R26, P2, PT, R20, UR4, RZ ;  /* 0x00000004141a7c10 */ /* 0x001fe2000ff5e0ff */
        /* <DEDUP_REMOVED lines=58> */
[----:B0-----:R-:W-:Y:S01]  /*2ca0*/  IADD3 R14, P1, PT, R22, UR4, RZ ;  /* 0x00000004160e7c10 */ /* 0x001fe2000ff3e0ff */
[----:B--2---:R1:W-:Y:S04]  /*2cb0*/  STG.E desc[UR8][R12.64], R25 ;  /* 0x000000190c007986 */ /* 0x0043e8000c101908 */
[----:B------:R-:W2:Y:S01]  /*2cc0*/  LDG.E R27, desc[UR8][R26.64] ;  /* 0x000000081a1b7981 */ /* 0x000ea2000c1e1900 */
[----:B------:R-:W-:Y:S01]  /*2cd0*/  IADD3.X R15, PT, PT, R23, UR5, RZ, P1, !PT ;  /* 0x00000005170f7c10 */ /* 0x000fe20008ffe4ff */
[----:B------:R-:W-:-:S05]  /*2ce0*/  VIADD R0, R0, 0x8 ;  /* 0x0000000800007836 */ /* 0x000fca0000000000 */
[----:B------:R-:W-:Y:S01]  /*2cf0*/  ISETP.NE.AND P1, PT, R0, R11, PT ;  /* 0x0000000b0000720c */ /* 0x000fe20003f25270 */
[----:B--2---:R1:W-:-:S12]  /*2d00*/  STG.E desc[UR8][R14.64], R27 ;  /* 0x0000001b0e007986 */ /* 0x0043d8000c101908 */
[----:B------:R-:W-:Y:S05]  /*2d10*/  @P1 BRA `(.L_x_65) ;  /* 0xfffffff800801947 */ /* 0x000fea000383ffff */
.L_x_64:
[----:B------:R-:W-:Y:S05]  /*2d20*/  @!P0 BRA `(.L_x_66) ;  /* 0x00000004006c8947 */ /* 0x000fea0003800000 */
[----:B------:R-:W-:Y:S02]  /*2d30*/  ISETP.GE.U32.AND P1, PT, R10, 0x4, PT ;  /* 0x000000040a00780c */ /* 0x000fe40003f26070 */
[----:B------:R-:W-:-:S04]  /*2d40*/  LOP3.LUT R0, R16, 0x3, RZ, 0xc0, !PT ;  /* 0x0000000310007812 */ /* 0x000fc800078ec0ff */
[----:B------:R-:W-:-:S07]  /*2d50*/  ISETP.NE.AND P0, PT, R0, RZ, PT ;  /* 0x000000ff0000720c */ /* 0x000fce0003f05270 */
[----:B------:R-:W-:Y:S06]  /*2d60*/  @!P1 BRA `(.L_x_67) ;  /* 0x0000000000c09947 */ /* 0x000fec0003800000 */
[----:B01----:R-:W-:-:S04]  /*2d70*/  IMAD R23, R11, UR6, R18 ;  /* 0x000000060b177c24 */ /* 0x003fc8000f8e0212 */
[----:B------:R-:W-:-:S05]  /*2d80*/  IMAD.WIDE R12, R23, 0x4, R6 ;  /* 0x00000004170c7825 */ /* 0x000fca00078e0206 */
[----:B------:R-:W2:Y:S01]  /*2d90*/  LDG.E R17, desc[UR8][R12.64] ;  /* 0x000000080c117981 */ /* 0x000ea2000c1e1900 */
[----:B------:R-:W-:-:S04]  /*2da0*/  IMAD.WIDE R14, R23, 0x4, R2 ;  /* 0x00000004170e7825 */ /* 0x000fc800078e0202 */
[C---:B------:R-:W-:Y:S01]  /*2db0*/  IMAD.WIDE R20, R23.reuse, 0x4, R8 ;  /* 0x0000000417147825 */ /* 0x040fe200078e0208 */
[----:B------:R-:W-:Y:S02]  /*2dc0*/  USHF.R.S64 UR4, URZ, 0x1e, UR6 ;  /* 0x0000001eff047899 */ /* 0x000fe40008001006 */
[----:B------:R-:W-:Y:S01]  /*2dd0*/  USHF.R.S32.HI UR5, URZ, 0x1e, UR6 ;  /* 0x0000001eff057899 */ /* 0x000fe20008011406 */
[----:B--2---:R0:W-:Y:S04]  /*2de0*/  STG.E desc[UR8][R14.64], R17 ;  /* 0x000000110e007986 */ /* 0x0041e8000c101908 */
[----:B------:R-:W2:Y:S01]  /*2df0*/  LDG.E R29, desc[UR8][R20.64] ;  /* 0x00000008141d7981 */ /* 0x000ea2000c1e1900 */
[----:B------:R-:W-:Y:S01]  /*2e00*/  IADD3 R24, P1, PT, R12, UR4, RZ ;  /* 0x000000040c187c10 */ /* 0x000fe2000ff3e0ff */
[----:B------:R-:W-:-:S03]  /*2e10*/  IMAD.WIDE R22, R23, 0x4, R4 ;  /* 0x0000000417167825 */ /* 0x000fc600078e0204 */
[----:B------:R-:W-:Y:S02]  /*2e20*/  IADD3.X R25, PT, PT, R13, UR5, RZ, P1, !PT ;  /* 0x000000050d197c10 */ /* 0x000fe40008ffe4ff */
[----:B------:R-:W-:Y:S01]  /*2e30*/  IADD3 R12, P1, PT, R14, UR4, RZ ;  /* 0x000000040e0c7c10 */ /* 0x000fe2000ff3e0ff */
[----:B--2---:R1:W-:Y:S04]  /*2e40*/  STG.E desc[UR8][R22.64], R29 ;  /* 0x0000001d16007986 */ /* 0x0043e8000c101908 */
[----:B------:R-:W2:Y:S01]  /*2e50*/  LDG.E R31, desc[UR8][R24.64] ;  /* 0x00000008181f7981 */ /* 0x000ea2000c1e1900 */
[----:B------:R-:W-:Y:S02]  /*2e60*/  IADD3 R26, P2, PT, R20, UR4, RZ ;  /* 0x00000004141a7c10 */ /* 0x000fe4000ff5e0ff */
[----:B------:R-:W-:-:S02]  /*2e70*/  IADD3.X R13, PT, PT, R15, UR5, RZ, P1, !PT ;  /* 0x000000050f0d7c10 */ /* 0x000fc40008ffe4ff */
[----:B------:R-:W-:Y:S02]  /*2e80*/  IADD3.X R27, PT, PT, R21, UR5, RZ, P2, !PT ;  /* 0x00000005151b7c10 */ /* 0x000fe400097fe4ff */
[----:B0-----:R-:W-:Y:S01]  /*2e90*/  IADD3 R14, P1, PT, R22, UR4, RZ ;  /* 0x00000004160e7c10 */ /* 0x001fe2000ff3e0ff */
[----:B--2---:R0:W-:Y:S04]  /*2ea0*/  STG.E desc[UR8][R12.64], R31 ;  /* 0x0000001f0c007986 */ /* 0x0041e8000c101908 */
[----:B------:R-:W2:Y:S01]  /*2eb0*/  LDG.E R17, desc[UR8][R26.64] ;  /* 0x000000081a117981 */ /* 0x000ea2000c1e1900 */
[----:B------:R-:W-:Y:S02]  /*2ec0*/  IADD3 R20, P2, PT, R24, UR4, RZ ;  /* 0x0000000418147c10 */ /* 0x000fe4000ff5e0ff */
[----:B------:R-:W-:-:S02]  /*2ed0*/  IADD3.X R15, PT, PT, R23, UR5, RZ, P1, !PT ;  /* 0x00000005170f7c10 */ /* 0x000fc40008ffe4ff */
[----:B------:R-:W-:Y:S02]  /*2ee0*/  IADD3.X R21, PT, PT, R25, UR5, RZ, P2, !PT ;  /* 0x0000000519157c10 */ /* 0x000fe400097fe4ff */
[----:B-1----:R-:W-:Y:S01]  /*2ef0*/  IADD3 R22, P1, PT, R12, UR4, RZ ;  /* 0x000000040c167c10 */ /* 0x002fe2000ff3e0ff */
        /* <DEDUP_REMOVED lines=13> */
[----:B------:R-:W3:Y:S01]  /*2fd0*/  LDG.E R27, desc[UR8][R26.64] ;  /* 0x000000081a1b7981 */ /* 0x000ee2000c1e1900 */
[----:B------:R-:W-:Y:S02]  /*2fe0*/  IADD3 R20, P2, PT, R24, UR4, RZ ;  /* 0x0000000418147c10 */ /* 0x000fe4000ff5e0ff */
[----:B------:R-:W-:-:S02]  /*2ff0*/  IADD3.X R15, PT, PT, R23, UR5, RZ, P1, !PT ;  /* 0x00000005170f7c10 */ /* 0x000fc40008ffe4ff */
[----:B------:R-:W-:Y:S02]  /*3000*/  IADD3.X R21, PT, PT, R25, UR5, RZ, P2, !PT ;  /* 0x0000000519157c10 */ /* 0x000fe400097fe4ff */
[----:B0-----:R-:W-:Y:S01]  /*3010*/  IADD3 R22, P1, PT, R12, UR4, RZ ;  /* 0x000000040c167c10 */ /* 0x001fe2000ff3e0ff */
[----:B---3--:R2:W-:Y:S04]  /*3020*/  STG.E desc[UR8][R14.64], R27 ;  /* 0x0000001b0e007986 */ /* 0x0085e8000c101908 */
[----:B------:R-:W3:Y:S01]  /*3030*/  LDG.E R21, desc[UR8][R20.64] ;  /* 0x0000000814157981 */ /* 0x000ee2000c1e1900 */
[----:B------:R-:W-:Y:S01]  /*3040*/  IADD3.X R23, PT, PT, R13, UR5, RZ, P1, !PT ;  /* 0x000000050d177c10 */ /* 0x000fe20008ffe4ff */
[----:B------:R-:W-:-:S04]  /*3050*/  VIADD R11, R11, 0x4 ;  /* 0x000000040b0b7836 */ /* 0x000fc80000000000 */
[----:B---3--:R2:W-:Y:S03]  /*3060*/  STG.E desc[UR8][R22.64], R21 ;  /* 0x0000001516007986 */ /* 0x0085e6000c101908 */
.L_x_67:
[----:B------:R-:W-:Y:S05]  /*3070*/  @!P0 BRA `(.L_x_66) ;  /* 0x0000000000988947 */ /* 0x000fea0003800000 */
[----:B------:R-:W-:Y:S02]  /*3080*/  ISETP.NE.AND P0, PT, R0, 0x1, PT ;  /* 0x000000010000780c */ /* 0x000fe40003f05270 */
[----:B------:R-:W-:-:S04]  /*3090*/  LOP3.LUT R10, R16, 0x1, RZ, 0xc0, !PT ;  /* 0x00000001100a7812 */ /* 0x000fc800078ec0ff */
[----:B------:R-:W-:-:S07]  /*30a0*/  ISETP.NE.U32.AND P1, PT, R10, 0x1, PT ;  /* 0x000000010a00780c */ /* 0x000fce0003f25070 */
[----:B------:R-:W-:Y:S06]  /*30b0*/  @!P0 BRA `(.L_x_68) ;  /* 0x0000000000608947 */ /* 0x000fec0003800000 */
[----:B012---:R-:W-:-:S04]  /*30c0*/  IMAD R23, R11, UR6, R18 ;  /* 0x000000060b177c24 */ /* 0x007fc8000f8e0212 */
        /* <DEDUP_REMOVED lines=20> */
[----:B------:R-:W-:Y:S01]  /*3210*/  IADD3.X R15, PT, PT, R23, UR5, RZ, P0, !PT ;  /* 0x00000005170f7c10 */ /* 0x000fe200087fe4ff */
[----:B------:R-:W-:-:S04]  /*3220*/  VIADD R11, R11, 0x2 ;  /* 0x000000020b0b7836 */ /* 0x000fc80000000000 */
[----:B--2---:R3:W-:Y:S03]  /*3230*/  STG.E desc[UR8][R14.64], R27 ;  /* 0x0000001b0e007986 */ /* 0x0047e6000c101908 */
.L_x_68:
[----:B------:R-:W-:Y:S05]  /*3240*/  @P1 BRA `(.L_x_66) ;  /* 0x0000000000241947 */ /* 0x000fea0003800000 */
[----:B------:R-:W-:-:S04]  /*3250*/  IMAD R11, R11, UR6, R18 ;  /* 0x000000060b0b7c24 */ /* 0x000fc8000f8e0212 */
[----:B------:R-:W-:-:S06]  /*3260*/  IMAD.WIDE R6, R11, 0x4, R6 ;  /* 0x000000040b067825 */ /* 0x000fcc00078e0206 */
[----:B------:R-:W4:Y:S01]  /*3270*/  LDG.E R7, desc[UR8][R6.64] ;  /* 0x0000000806077981 */ /* 0x000f22000c1e1900 */
[----:B------:R-:W-:-:S04]  /*3280*/  IMAD.WIDE R2, R11, 0x4, R2 ;  /* 0x000000040b027825 */ /* 0x000fc800078e0202 */
[C---:B------:R-:W-:Y:S01]  /*3290*/  IMAD.WIDE R8, R11.reuse, 0x4, R8 ;  /* 0x000000040b087825 */ /* 0x040fe200078e0208 */
[----:B----4-:R4:W-:Y:S05]  /*32a0*/  STG.E desc[UR8][R2.64], R7 ;  /* 0x0000000702007986 */ /* 0x0109ea000c101908 */
[----:B------:R-:W5:Y:S01]  /*32b0*/  LDG.E R9, desc[UR8][R8.64] ;  /* 0x0000000808097981 */ /* 0x000f62000c1e1900 */
[----:B------:R-:W-:-:S05]  /*32c0*/  IMAD.WIDE R4, R11, 0x4, R4 ;  /* 0x000000040b047825 */ /* 0x000fca00078e0204 */
[----:B-----5:R4:W-:Y:S02]  /*32d0*/  STG.E desc[UR8][R4.64], R9 ;  /* 0x0000000904007986 */ /* 0x0209e4000c101908 */
.L_x_66:
[----:B------:R-:W-:-:S13]  /*32e0*/  ISETP.GE.AND P0, PT, R16, 0x1, PT ;  /* 0x000000011000780c */ /* 0x000fda0003f06270 */
[----:B------:R-:W-:Y:S05]  /*32f0*/  @!P0 BRA `(.L_x_55) ;  /* 0x0000000c00848947 */ /* 0x000fea0003800000 */
[----:B------:R-:W-:Y:S02]  /*3300*/  SHF.R.U32.HI R0, RZ, 0x1, R16 ;  /* 0x00000001ff007819 */ /* 0x000fe40000011610 */
[----:B------:R-:W-:-:S04]  /*3310*/  LEA.HI R32, R16, R16, RZ, 0x1 ;  /* 0x0000001010207211 */ /* 0x000fc800078f08ff */
[----:B------:R-:W5:Y:S02]  /*3320*/  FLO.U32 R0, R0 ;  /* 0x0000000000007300 */ /* 0x000f6400000e0000 */
[----:B-----5:R-:W-:-:S04]  /*3330*/  IADD3 R34, PT, PT, -R0, 0x1f, RZ ;  /* 0x0000001f00227810 */ /* 0x020fc80007ffe1ff */
[----:B------:R-:W-:-:S04]  /*3340*/  IADD3 R34, PT, PT, -R34, 0x20, RZ ;  /* 0x0000002022227810 */ /* 0x000fc80007ffe1ff */
[----:B------:R-:W-:-:S13]  /*3350*/  ISETP.GT.U32.AND P0, PT, R34, RZ, PT ;  /* 0x000000ff2200720c */ /* 0x000fda0003f04070 */
[----:B------:R-:W-:Y:S05]  /*3360*/  @!P0 BRA `(.L_x_55) ;  /* 0x0000000c00688947 */ /* 0x000fea0003800000 */
[----:B------:R-:W0:Y:S01]  /*3370*/  I2F.F64 R16, R16 ;  /* 0x0000001000107312 */ /* 0x000e220000201c00 */
[----:B------:R-:W-:Y:S01]  /*3380*/  SHF.R.S32.HI R32, RZ, 0x1, R32 ;  /* 0x00000001ff207819 */ /* 0x000fe20000011420 */
[----:B--2---:R-:W-:Y:S02]  /*3390*/  IMAD.MOV.U32 R31, RZ, RZ, RZ ;  /* 0x000000ffff1f7224 */ /* 0x004fe400078e00ff */
[----:B------:R-:W-:-:S07]  /*33a0*/  IMAD.MOV.U32 R30, RZ, RZ, 0x1 ;  /* 0x00000001ff1e7424 */ /* 0x000fce00078e00ff */
.L_x_80:
[----:B------:R-:W2:Y:S01]  /*33b0*/  LDCU UR4, c[0x0][0x3f0] ;  /* 0x00007e00ff0477ac */ /* 0x000ea20008000800 */
[----:B------:R-:W-:Y:S02]  /*33c0*/  VIADD R31, R31, 0x1 ;  /* 0x000000011f1f7836 */ /* 0x000fe40000000000 */
[----:B-1-3--:R-:W-:Y:S01]  /*33d0*/  IMAD.MOV.U32 R29, RZ, RZ, RZ ;  /* 0x000000ffff1d7224 */ /* 0x00afe200078e00ff */
[----:B------:R-:W1:Y:S01]  /*33e0*/  LDCU UR5, c[0x0][0x3e8] ;  /* 0x00007d00ff0577ac */ /* 0x000e620008000800 */
[--C-:B------:R-:W-:Y:S01]  /*33f0*/  IMAD.MOV.U32 R28, RZ, RZ, R18.reuse ;  /* 0x000000ffff1c7224 */ /* 0x100fe200078e0012 */
[----:B------:R-:W-:Y:S01]  /*3400*/  ISETP.GE.U32.AND P2, PT, R31, R34, PT ;  /* 0x000000221f00720c */ /* 0x000fe20003f46070 */
[----:B------:R-:W-:Y:S01]  /*3410*/  IMAD.MOV.U32 R27, RZ, RZ, RZ ;  /* 0x000000ffff1b7224 */ /* 0x000fe200078e00ff */
[----:B--2---:R-:W-:Y:S01]  /*3420*/  UIADD3 UR4, UPT, UPT, -UR4, URZ, URZ ;  /* 0x000000ff04047290 */ /* 0x004fe2000fffe1ff */
[----:B-1----:R-:W-:-:S05]  /*3430*/  IMAD R26, R30, UR5, R18 ;  /* 0x000000051e1a7c24 */ /* 0x002fca000f8e0212 */
[----:B------:R-:W-:-:S07]  /*3440*/  IMAD.U32 R25, RZ, RZ, UR4 ;  /* 0x00000004ff197e24 */ /* 0x000fce000f8e00ff */
.L_x_79:
[----:B------:R-:W-:Y:S01]  /*3450*/  LOP3.LUT P0, RZ, R27, R30, RZ, 0xc0, !PT ;  /* 0x0000001e1bff7212 */ /* 0x000fe2000780c0ff */
[----:B------:R-:W-:-:S05]  /*3460*/  VIADD R25, R25, 0x1 ;  /* 0x0000000119197836 */ /* 0x000fca0000000000 */
[----:B------:R-:W-:-:S07]  /*3470*/  ISETP.NE.AND P3, PT, R25, RZ, PT ;  /* 0x000000ff1900720c */ /* 0x000fce0003f65270 */
[----:B-1----:R-:W-:Y:S06]  /*3480*/  @P0 BRA `(.L_x_69) ;  /* 0x0000000800f80947 */ /* 0x002fec0003800000 */
[----:B0-----:R-:W0:Y:S08]  /*3490*/  LDC.64 R20, c[0x0][0x3a0] ;  /* 0x0000e800ff147b82 */ /* 0x001e300000000a00 */
[----:B------:R-:W1:Y:S01]  /*34a0*/  LDC.64 R22, c[0x0][0x3a8] ;  /* 0x0000ea00ff167b82 */ /* 0x000e620000000a00 */
[----:B0-----:R-:W-:-:S05]  /*34b0*/  IMAD.WIDE R20, R28, 0x4, R20 ;  /* 0x000000041c147825 */ /* 0x001fca00078e0214 */
[----:B------:R0:W5:Y:S01]  /*34c0*/  LDG.E R24, desc[UR8][R20.64] ;  /* 0x0000000814187981 */ /* 0x000162000c1e1900 */
[----:B-1----:R-:W-:-:S05]  /*34d0*/  IMAD.WIDE R22, R28, 0x4, R22 ;  /* 0x000000041c167825 */ /* 0x002fca00078e0216 */
[----:B------:R0:W5:Y:S01]  /*34e0*/  LDG.E R0, desc[UR8][R22.64] ;  /* 0x0000000816007981 */ /* 0x000162000c1e1900 */
[----:B------:R-:W-:-:S05]  /*34f0*/  IMAD R8, R32, R30, RZ ;  /* 0x0000001e20087224 */ /* 0x000fca00078e02ff */
[----:B----4-:R-:W-:-:S04]  /*3500*/  IABS R5, R8 ;  /* 0x0000000800057213 */ /* 0x010fc80000000000 */
[----:B------:R-:W1:Y:S08]  /*3510*/  I2F.RP R4, R5 ;  /* 0x0000000500047306 */ /* 0x000e700000209400 */
[----:B-1----:R-:W1:Y:S02]  /*3520*/  MUFU.RCP R4, R4 ;  /* 0x0000000400047308 */ /* 0x002e640000001000 */
[----:B-1----:R-:W-:-:S06]  /*3530*/  VIADD R2, R4, 0xffffffe ;  /* 0x0ffffffe04027836 */ /* 0x002fcc0000000000 */
[----:B------:R1:W2:Y:S01]  /*3540*/  F2I.FTZ.U32.TRUNC.NTZ R3, R2 ;  /* 0x0000000200037305 */ /* 0x0002a2000021f000 */
[----:B------:R-:W-:Y:S01]  /*3550*/  IABS R9, R8 ;  /* 0x0000000800097213 */ /* 0x000fe20000000000 */
[----:B-1----:R-:W-:Y:S02]  /*3560*/  IMAD.MOV.U32 R2, RZ, RZ, RZ ;  /* 0x000000ffff027224 */ /* 0x002fe400078e00ff */
[----:B--2---:R-:W-:-:S04]  /*3570*/  IMAD.MOV R6, RZ, RZ, -R3 ;  /* 0x000000ffff067224 */ /* 0x004fc800078e0a03 */
[----:B------:R-:W-:Y:S01]  /*3580*/  IMAD R7, R6, R5, RZ ;  /* 0x0000000506077224 */ /* 0x000fe200078e02ff */
[----:B------:R-:W-:-:S03]  /*3590*/  IABS R6, R29 ;  /* 0x0000001d00067213 */ /* 0x000fc60000000000 */
        /* <DEDUP_REMOVED lines=33> */
[----:B-----5:R-:W-:Y:S05]  /*37b0*/  CALL.REL.NOINC `($__internal_2_$__cuda_sm20_div_rn_f64_full) ;  /* 0x0000002000f47944 */ /* 0x020fea0003c00000 */
.L_x_70:
[----:B------:R-:W-:Y:S01]  /*37c0*/  DSETP.NEU.AND P4, PT, |R2|, +INF , PT ;  /* 0x7ff000000200742a */ /* 0x000fe20003f8d200 */
[----:B------:R-:W-:-:S13]  /*37d0*/  BSSY.RECONVERGENT B1, `(.L_x_71) ;  /* 0x000001f000017945 */ /* 0x000fda0003800200 */
[----:B------:R-:W-:Y:S05]  /*37e0*/  @!P4 BRA `(.L_x_72) ;  /* 0x00000000006cc947 */ /* 0x000fea0003800000 */
[----:B------:R-:W-:Y:S01]  /*37f0*/  UMOV UR4, 0x6dc9c883 ;  /* 0x6dc9c88300047882 */ /* 0x000fe20000000000 */
[----:B------:R-:W-:Y:S01]  /*3800*/  UMOV UR5, 0x3fe45f30 ;  /* 0x3fe45f3000057882 */ /* 0x000fe20000000000 */
[C---:B------:R-:W-:Y:S01]  /*3810*/  DSETP.GE.AND P0, PT, |R2|.reuse, 2.14748364800000000000e+09, PT ;  /* 0x41e000000200742a */ /* 0x040fe20003f06200 */
[----:B------:R-:W-:Y:S01]  /*3820*/  BSSY.RECONVERGENT B2, `(.L_x_73) ;  /* 0x0000015000027945 */ /* 0x000fe20003800200 */
        /* <DEDUP_REMOVED lines=16> */
[----:B-----5:R-:W-:Y:S05]  /*3930*/  CALL.REL.NOINC `($_Z5FFT_XPhS_S_mPfS0_S0_S0_S_S_S_mmmm$__internal_trig_reduction_slowpathd) ;  /* 0x00000028000c7944 */ /* 0x020fea0003c00000 */
[----:B------:R-:W-:Y:S02]  /*3940*/  IMAD.MOV.U32 R4, RZ, RZ, R6 ;  /* 0x000000ffff047224 */ /* 0x000fe400078e0006 */
[----:B------:R-:W-:Y:S02]  /*3950*/  IMAD.MOV.U32 R40, RZ, RZ, R36 ;  /* 0x000000ffff287224 */ /* 0x000fe400078e0024 */
[----:B------:R-:W-:-:S07]  /*3960*/  IMAD.MOV.U32 R41, RZ, RZ, R37 ;  /* 0x000000ffff297224 */ /* 0x000fce00078e0025 */
.L_x_74:
[----:B------:R-:W-:Y:S05]  /*3970*/  BSYNC.RECONVERGENT B2 ;  /* 0x0000000000027941 */ /* 0x000fea0003800200 */
.L_x_73:
[----:B------:R-:W-:Y:S01]  /*3980*/  VIADD R33, R4, 0x1 ;  /* 0x0000000104217836 */ /* 0x000fe20000000000 */
[----:B------:R-:W-:Y:S06]  /*3990*/  BRA `(.L_x_75) ;  /* 0x0000000000087947 */ /* 0x000fec0003800000 */
.L_x_72:
[----:B------:R-:W-:Y:S01]  /*39a0*/  DMUL R40, RZ, R2 ;  /* 0x00000002ff287228 */ /* 0x000fe20000000000 */
[----:B------:R-:W-:-:S10]  /*39b0*/  IMAD.MOV.U32 R33, RZ, RZ, 0x1 ;  /* 0x00000001ff217424 */ /* 0x000fd400078e00ff */
.L_x_75:
[----:B------:R-:W-:Y:S05]  /*39c0*/  BSYNC.RECONVERGENT B1 ;  /* 0x0000000000017941 */ /* 0x000fea0003800200 */
.L_x_71:
[----:B------:R-:W0:Y:S01]  /*39d0*/  LDCU.64 UR4, c[0x4][0x48] ;  /* 0x01000900ff0477ac */ /* 0x000e220008000a00 */
[----:B------:R-:W-:-:S05]  /*39e0*/  IMAD.SHL.U32 R4, R33, 0x40, RZ ;  /* 0x0000004021047824 */ /* 0x000fca00078e00ff */
[----:B------:R-:W-:-:S04]  /*39f0*/  LOP3.LUT R4, R4, 0x40, RZ, 0xc0, !PT ;  /* 0x0000004004047812 */ /* 0x000fc800078ec0ff */
[----:B0-----:R-:W-:-:S05]  /*3a00*/  IADD3 R42, P0, PT, R4, UR4, RZ ;  /* 0x00000004042a7c10 */ /* 0x001fca000ff1e0ff */
[----:B------:R-:W-:-:S05]  /*3a10*/  IMAD.X R43, RZ, RZ, UR5, P0 ;  /* 0x00000005ff2b7e24 */ /* 0x000fca00080e06ff */
[----:B------:R-:W2:Y:S04]  /*3a20*/  LDG.E.128.CONSTANT R4, desc[UR8][R42.64] ;  /* 0x000000082a047981 */ /* 0x000ea8000c1e9d00 */
[----:B------:R-:W3:Y:S04]  /*3a30*/  LDG.E.128.CONSTANT R8, desc[UR8][R42.64+0x10] ;  /* 0x000010082a087981 */ /* 0x000ee8000c1e9d00 */
[----:B------:R-:W4:Y:S01]  /*3a40*/  LDG.E.128.CONSTANT R12, desc[UR8][R42.64+0x20] ;  /* 0x000020082a0c7981 */ /* 0x000f22000c1e9d00 */
[----:B------:R-:W-:Y:S01]  /*3a50*/  LOP3.LUT R35, R33, 0x1, RZ, 0xc0, !PT ;  /* 0x0000000121237812 */ /* 0x000fe200078ec0ff */
[----:B------:R-:W-:Y:S01]  /*3a60*/  IMAD.MOV.U32 R36, RZ, RZ, 0x20fd8164 ;  /* 0x20fd8164ff247424 */ /* 0x000fe200078e00ff */
[----:B------:R-:W-:Y:S01]  /*3a70*/  DMUL R38, R40, R40 ;  /* 0x0000002828267228 */ /* 0x000fe20000000000 */
[----:B------:R-:W-:Y:S01]  /*3a80*/  BSSY.RECONVERGENT B1, `(.L_x_76) ;  /* 0x000002d000017945 */ /* 0x000fe20003800200 */
[----:B------:R-:W-:Y:S01]  /*3a90*/  ISETP.NE.U32.AND P0, PT, R35, 0x1, PT ;  /* 0x000000012300780c */ /* 0x000fe20003f05070 */
[----:B------:R-:W-:-:S03]  /*3aa0*/  IMAD.MOV.U32 R35, RZ, RZ, 0x3da8ff83 ;  /* 0x3da8ff83ff237424 */ /* 0x000fc600078e00ff */
[----:B------:R-:W-:Y:S02]  /*3ab0*/  FSEL R36, R36, -8.06006814911005101289e+34, !P0 ;  /* 0xf9785eba24247808 */ /* 0x000fe40004000000 */
[----:B------:R-:W-:-:S06]  /*3ac0*/  FSEL R37, -R35, 0.11223486810922622681, !P0 ;  /* 0x3de5db6523257808 */ /* 0x000fcc0004000100 */
        /* <DEDUP_REMOVED lines=19> */
[----:B0-----:R-:W-:Y:S01]  /*3c00*/  DMUL R4, R2, UR4 ;  /* 0x0000000402047c28 */ /* 0x001fe20008000000 */
[----:B------:R-:W-:Y:S01]  /*3c10*/  UMOV UR4, 0x54442d18 ;  /* 0x54442d1800047882 */ /* 0x000fe20000000000 */
[----:B------:R-:W-:-:S04]  /*3c20*/  UMOV UR5, 0x3ff921fb ;  /* 0x3ff921fb00057882 */ /* 0x000fc80000000000 */
        /* <DEDUP_REMOVED lines=13> */
[----:B-1---5:R-:W-:Y:S05]  /*3d00*/  CALL.REL.NOINC `($_Z5FFT_XPhS_S_mPfS0_S0_S0_S_S_S_mmmm$__internal_trig_reduction_slowpathd) ;  /* 0x0000002400187944 */ /* 0x022fea0003c00000 */
[----:B------:R-:W-:Y:S01]  /*3d10*/  IMAD.MOV.U32 R35, RZ, RZ, R6 ;  /* 0x000000ffff237224 */ /* 0x000fe200078e0006 */
[----:B------:R-:W-:Y:S06]  /*3d20*/  BRA `(.L_x_78) ;  /* 0x0000000000087947 */ /* 0x000fec0003800000 */
.L_x_77:
[----:B------:R-:W-:Y:S01]  /*3d30*/  DMUL R36, RZ, R2 ;  /* 0x00000002ff247228 */ /* 0x000fe20000000000 */
[----:B------:R-:W-:-:S10]  /*3d40*/  IMAD.MOV.U32 R35, RZ, RZ, RZ ;  /* 0x000000ffff237224 */ /* 0x000fd400078e00ff */
.L_x_78:
[----:B------:R-:W-:Y:S05]  /*3d50*/  BSYNC.RECONVERGENT B1 ;  /* 0x0000000000017941 */ /* 0x000fea0003800200 */
.L_x_76:
[----:B------:R-:W2:Y:S01]  /*3d60*/  LDCU.64 UR4, c[0x4][0x48] ;  /* 0x01000900ff0477ac */ /* 0x000ea20008000a00 */
[----:B------:R-:W-:-:S05]  /*3d70*/  IMAD.SHL.U32 R2, R35, 0x40, RZ ;  /* 0x0000004023027824 */ /* 0x000fca00078e00ff */
[----:B------:R-:W-:-:S04]  /*3d80*/  LOP3.LUT R2, R2, 0x40, RZ, 0xc0, !PT ;  /* 0x0000004002027812 */ /* 0x000fc800078ec0ff */
[----:B--2---:R-:W-:-:S05]  /*3d90*/  IADD3 R42, P0, PT, R2, UR4, RZ ;  /* 0x00000004022a7c10 */ /* 0x004fca000ff1e0ff */
[----:B------:R-:W-:-:S05]  /*3da0*/  IMAD.X R43, RZ, RZ, UR5, P0 ;  /* 0x00000005ff2b7e24 */ /* 0x000fca00080e06ff */
[----:B0-----:R-:W2:Y:S04]  /*3db0*/  LDG.E.128.CONSTANT R4, desc[UR8][R42.64] ;  /* 0x000000082a047981 */ /* 0x001ea8000c1e9d00 */
[----:B------:R-:W3:Y:S04]  /*3dc0*/  LDG.E.128.CONSTANT R8, desc[UR8][R42.64+0x10] ;  /* 0x000010082a087981 */ /* 0x000ee8000c1e9d00 */
[----:B------:R-:W4:Y:S01]  /*3dd0*/  LDG.E.128.CONSTANT R12, desc[UR8][R42.64+0x20] ;  /* 0x000020082a0c7981 */ /* 0x000f22000c1e9d00 */
[----:B------:R-:W-:Y:S01]  /*3de0*/  LOP3.LUT R2, R35, 0x1, RZ, 0xc0, !PT ;  /* 0x0000000123027812 */ /* 0x000fe200078ec0ff */
[----:B------:R-:W-:Y:S01]  /*3df0*/  IMAD.MOV.U32 R38, RZ, RZ, 0x20fd8164 ;  /* 0x20fd8164ff267424 */ /* 0x000fe200078e00ff */
[----:B------:R-:W-:-:S02]  /*3e00*/  DMUL R40, R36, R36 ;  /* 0x0000002424287228 */ /* 0x000fc40000000000 */
[----:B------:R-:W-:Y:S01]  /*3e10*/  ISETP.NE.U32.AND P0, PT, R2, 0x1, PT ;  /* 0x000000010200780c */ /* 0x000fe20003f05070 */
[----:B------:R-:W-:-:S03]  /*3e20*/  IMAD.MOV.U32 R2, RZ, RZ, 0x3da8ff83 ;  /* 0x3da8ff83ff027424 */ /* 0x000fc600078e00ff */
[----:B------:R-:W-:Y:S02]  /*3e30*/  FSEL R38, R38, -8.06006814911005101289e+34, !P0 ;  /* 0xf9785eba26267808 */ /* 0x000fe40004000000 */
[----:B------:R-:W-:Y:S02]  /*3e40*/  FSEL R39, -R2, 0.11223486810922622681, !P0 ;  /* 0x3de5db6502277808 */ /* 0x000fe40004000100 */
[----:B------:R-:W0:Y:S02]  /*3e50*/  LDC.64 R2, c[0x0][0x3a8] ;  /* 0x0000ea00ff027b82 */ /* 0x000e240000000a00 */
[----:B0-----:R-:W-:-:S05]  /*3e60*/  IMAD.WIDE R2, R26, 0x4, R2 ;  /* 0x000000041a027825 */ /* 0x001fca00078e0202 */
[----:B------:R-:W4:Y:S01]  /*3e70*/  LDG.E R42, desc[UR8][R2.64] ;  /* 0x00000008022a7981 */ /* 0x000f22000c1e1900 */
[C---:B--2---:R-:W-:Y:S01]  /*3e80*/  DFMA R38, R40.reuse, R38, R4 ;  /* 0x000000262826722b */ /* 0x044fe20000000004 */
[----:B------:R-:W0:Y:S07]  /*3e90*/  LDC.64 R4, c[0x0][0x3a0] ;  /* 0x0000e800ff047b82 */ /* 0x000e2e0000000a00 */
[----:B------:R-:W-:Y:S01]  /*3ea0*/  DFMA R6, R40, R38, R6 ;  /* 0x000000262806722b */ /* 0x000fe20000000006 */
[----:B0-----:R-:W-:-:S05]  /*3eb0*/  IMAD.WIDE R4, R26, 0x4, R4 ;  /* 0x000000041a047825 */ /* 0x001fca00078e0204 */
        /* <DEDUP_REMOVED lines=13> */
[----:B------:R-:W0:Y:S02]  /*3f90*/  F2F.F32.F64 R7, R6 ;  /* 0x0000000600077310 */ /* 0x000e240000301000 */
[----:B0-----:R-:W-:-:S04]  /*3fa0*/  FMUL R8, R7, R42 ;  /* 0x0000002a07087220 */ /* 0x001fc80000400000 */
        /* <DEDUP_REMOVED lines=12> */
.L_x_69:
[----:B------:R-:W2:Y:S01]  /*4070*/  LDCU UR4, c[0x0][0x3e8] ;  /* 0x00007d00ff0477ac */ /* 0x000ea20008000800 */
[----:B------:R-:W-:Y:S02]  /*4080*/  VIADD R27, R27, 0x1 ;  /* 0x000000011b1b7836 */ /* 0x000fe40000000000 */
[----:B------:R-:W-:Y:S02]  /*4090*/  IMAD.IADD R29, R32, 0x1, R29 ;  /* 0x00000001201d7824 */ /* 0x000fe400078e021d */
[----:B--2---:R-:W-:Y:S02]  /*40a0*/  VIADD R26, R26, UR4 ;  /* 0x000000041a1a7c36 */ /* 0x004fe40008000000 */
[----:B------:R-:W-:Y:S01]  /*40b0*/  VIADD R28, R28, UR4 ;  /* 0x000000041c1c7c36 */ /* 0x000fe20008000000 */
[----:B------:R-:W-:Y:S06]  /*40c0*/  @P3 BRA `(.L_x_79) ;  /* 0xfffffff000e03947 */ /* 0x000fec000383ffff */
[----:B------:R-:W-:Y:S01]  /*40d0*/  LEA.HI R32, R32, R32, RZ, 0x1 ;  /* 0x0000002020207211 */ /* 0x000fe200078f08ff */
[----:B------:R-:W-:-:S03]  /*40e0*/  IMAD.SHL.U32 R30, R30, 0x2, RZ ;  /* 0x000000021e1e7824 */ /* 0x000fc600078e00ff */
[----:B------:R-:W-:Y:S01]  /*40f0*/  SHF.R.S32.HI R32, RZ, 0x1, R32 ;  /* 0x00000001ff207819 */ /* 0x000fe20000011420 */
[----:B------:R-:W-:Y:S06]  /*4100*/  @!P2 BRA `(.L_x_80) ;  /* 0xfffffff000a8a947 */ /* 0x000fec000383ffff */
.L_x_55:
[----:B------:R-:W-:Y:S05]  /*4110*/  BSYNC.RECONVERGENT B0 ;  /* 0x0000000000007941 */ /* 0x000fea0003800200 */
.L_x_54:
[----:B012---:R-:W0:Y:S02]  /*4120*/  LDC.64 R20, c[0x0][0x3f0] ;  /* 0x0000fc00ff147b82 */ /* 0x007e240000000a00 */
[----:B0-----:R-:W-:-:S04]  /*4130*/  ISETP.GE.U32.AND P0, PT, R20, 0x2, PT ;  /* 0x000000021400780c */ /* 0x001fc80003f06070 */
[----:B------:R-:W-:-:S13]  /*4140*/  ISETP.GE.U32.AND.EX P0, PT, R21, RZ, PT, P0 ;  /* 0x000000ff1500720c */ /* 0x000fda0003f06100 */
[----:B------:R-:W-:Y:S05]  /*4150*/  @!P0 EXIT ;  /* 0x000000000000894d */ /* 0x000fea0003800000 */
[--C-:B------:R-:W-:Y:S02]  /*4160*/  SHF.R.U64 R0, R20, 0x1, R21.reuse ;  /* 0x0000000114007819 */ /* 0x100fe40000001215 */
[----:B----4-:R-:W-:Y:S02]  /*4170*/  SHF.R.U32.HI R3, RZ, 0x1, R21 ;  /* 0x00000001ff037819 */ /* 0x010fe40000011615 */
[C---:B------:R-:W-:Y:S02]  /*4180*/  IADD3 R4, P0, PT, R0.reuse, -0x1, RZ ;  /* 0xffffffff00047810 */ /* 0x040fe40007f1e0ff */
[----:B------:R-:W-:Y:S02]  /*4190*/  LOP3.LUT R2, R0, 0x7, RZ, 0xc0, !PT ;  /* 0x0000000700027812 */ /* 0x000fe400078ec0ff */
[----:B------:R-:W-:Y:S02]  /*41a0*/  ISETP.GE.U32.AND P1, PT, R4, 0x7, PT ;  /* 0x000000070400780c */ /* 0x000fe40003f26070 */
[----:B------:R-:W-:-:S02]  /*41b0*/  IADD3.X R4, PT, PT, R3, -0x1, RZ, P0, !PT ;  /* 0xffffffff03047810 */ /* 0x000fc400007fe4ff */
[----:B------:R-:W-:Y:S02]  /*41c0*/  ISETP.NE.U32.AND P0, PT, R2, RZ, PT ;  /* 0x000000ff0200720c */ /* 0x000fe40003f05070 */
[----:B------:R-:W-:Y:S02]  /*41d0*/  ISETP.GE.U32.AND.EX P1, PT, R4, RZ, PT, P1 ;  /* 0x000000ff0400720c */ /* 0x000fe40003f26110 */
[----:B------:R-:W-:Y:S02]  /*41e0*/  CS2R R4, SRZ ;  /* 0x0000000000047805 */ /* 0x000fe4000001ff00 */
[----:B------:R-:W-:-:S09]  /*41f0*/  ISETP.NE.AND.EX P0, PT, RZ, RZ, PT, P0 ;  /* 0x000000ffff00720c */ /* 0x000fd20003f05300 */
[----:B------:R-:W-:Y:S05]  /*4200*/  @!P1 BRA `(.L_x_81) ;  /* 0x0000000800b89947 */ /* 0x000fea0003800000 */
[----:B---3--:R-:W0:Y:S01]  /*4210*/  LDC.64 R22, c[0x0][0x3e8] ;  /* 0x0000fa00ff167b82 */ /* 0x008e220000000a00 */
[----:B------:R-:W1:Y:S01]  /*4220*/  LDCU.128 UR12, c[0x0][0x3a0] ;  /* 0x00007400ff0c77ac */ /* 0x000e620008000c00 */
[----:B------:R-:W-:Y:S01]  /*4230*/  IMAD.SHL.U32 R11, R18, 0x4, RZ ;  /* 0x00000004120b7824 */ /* 0x000fe200078e00ff */
[----:B------:R-:W-:Y:S01]  /*4240*/  UMOV UR4, URZ ;  /* 0x000000ff00047c82 */ /* 0x000fe20008000000 */
[----:B------:R-:W-:Y:S01]  /*4250*/  UMOV UR5, URZ ;  /* 0x000000ff00057c82 */ /* 0x000fe20008000000 */
[-C--:B0-----:R-:W-:Y:S01]  /*4260*/  IMAD R6, R3, R22.reuse, RZ ;  /* 0x0000001603067224 */ /* 0x081fe200078e02ff */
[--C-:B------:R-:W-:Y:S01]  /*4270*/  SHF.L.U64.HI R12, R22, 0x5, R23.reuse ;  /* 0x00000005160c7819 */ /* 0x100fe20000010217 */
[----:B------:R-:W-:Y:S01]  /*4280*/  IMAD.WIDE.U32 R4, R0, R22, RZ ;  /* 0x0000001600047225 */ /* 0x000fe200078e00ff */
[----:B------:R-:W-:-:S03]  /*4290*/  SHF.L.U64.HI R13, R22, 0x2, R23 ;  /* 0x00000002160d7819 */ /* 0x000fc60000010217 */
[----:B------:R-:W-:Y:S02]  /*42a0*/  IMAD R7, R0, R23, R6 ;  /* 0x0000001700077224 */ /* 0x000fe400078e0206 */
[----:B------:R-:W-:Y:S02]  /*42b0*/  IMAD.SHL.U32 R10, R4, 0x4, RZ ;  /* 0x00000004040a7824 */ /* 0x000fe400078e00ff */
[----:B------:R-:W-:Y:S01]  /*42c0*/  IMAD.IADD R5, R5, 0x1, R7 ;  /* 0x0000000105057824 */ /* 0x000fe200078e0207 */
[----:B------:R-:W-:Y:S01]  /*42d0*/  SHF.L.U64.HI R7, R18, 0x2, R19 ;  /* 0x0000000212077819 */ /* 0x000fe20000010213 */
[----:B------:R-:W-:Y:S01]  /*42e0*/  IMAD.SHL.U32 R14, R22, 0x4, RZ ;  /* 0x00000004160e7824 */ /* 0x000fe200078e00ff */
[----:B-1----:R-:W-:Y:S02]  /*42f0*/  IADD3 R9, P1, PT, R10, UR14, RZ ;  /* 0x0000000e0a097c10 */ /* 0x002fe4000ff3e0ff */
[----:B------:R-:W-:Y:S02]  /*4300*/  SHF.L.U64.HI R6, R4, 0x2, R5 ;  /* 0x0000000204067819 */ /* 0x000fe40000010205 */
[----:B------:R-:W-:-:S02]  /*4310*/  LOP3.LUT R5, R0, 0xfffffff8, RZ, 0xc0, !PT ;  /* 0xfffffff800057812 */ /* 0x000fc400078ec0ff */
[----:B------:R-:W-:Y:S02]  /*4320*/  LOP3.LUT R4, R3, 0x7fffffff, RZ, 0xc0, !PT ;  /* 0x7fffffff03047812 */ /* 0x000fe400078ec0ff */
[----:B------:R-:W-:Y:S01]  /*4330*/  IADD3 R10, P2, PT, R10, UR12, RZ ;  /* 0x0000000c0a0a7c10 */ /* 0x000fe2000ff5e0ff */
[----:B------:R-:W-:Y:S01]  /*4340*/  IMAD.MOV.U32 R15, RZ, RZ, R5 ;  /* 0x000000ffff0f7224 */ /* 0x000fe200078e0005 */
[C---:B------:R-:W-:Y:S01]  /*4350*/  IADD3.X R16, PT, PT, R6.reuse, UR15, RZ, P1, !PT ;  /* 0x0000000f06107c10 */ /* 0x040fe20008ffe4ff */
[----:B------:R-:W-:Y:S01]  /*4360*/  IMAD.MOV.U32 R8, RZ, RZ, R4 ;  /* 0x000000ffff087224 */ /* 0x000fe200078e0004 */
[----:B------:R-:W-:-:S09]  /*4370*/  IADD3.X R6, PT, PT, R6, UR13, RZ, P2, !PT ;  /* 0x0000000d06067c10 */ /* 0x000fd200097fe4ff */
.L_x_82:
[C---:B--2---:R-:W-:Y:S02]  /*4380*/  IADD3 R26, P2, PT, R11.reuse, R10, RZ ;  /* 0x0000000a0b1a7210 */ /* 0x044fe40007f5e0ff */
[----:B------:R-:W-:-:S03]  /*4390*/  IADD3 R36, P1, PT, R11, UR12, RZ ;  /* 0x0000000c0b247c10 */ /* 0x000fc6000ff3e0ff */
[C---:B------:R-:W-:Y:S01]  /*43a0*/  IMAD.X R27, R7.reuse, 0x1, R6, P2 ;  /* 0x00000001071b7824 */ /* 0x040fe200010e0606 */
[----:B------:R-:W-:-:S04]  /*43b0*/  IADD3.X R37, PT, PT, R7, UR13, RZ, P1, !PT ;  /* 0x0000000d07257c10 */ /* 0x000fc80008ffe4ff */
[----:B------:R0:W2:Y:S04]  /*43c0*/  LDG.E R21, desc[UR8][R26.64] ;  /* 0x000000081a157981 */ /* 0x0000a8000c1e1900 */
[----:B------:R-:W3:Y:S01]  /*43d0*/  LDG.E R17, desc[UR8][R36.64] ;  /* 0x0000000824117981 */ /* 0x000ee2000c1e1900 */
[----:B------:R-:W-:Y:S01]  /*43e0*/  IADD3 R29, P1, PT, R0, UR4, RZ ;  /* 0x00000004001d7c10 */ /* 0x000fe2000ff3e0ff */
[----:B------:R-:W-:Y:S01]  /*43f0*/  IMAD.MOV.U32 R24, RZ, RZ, R18 ;  /* 0x000000ffff187224 */ /* 0x000fe200078e0012 */
[----:B------:R-:W-:Y:S02]  /*4400*/  IADD3 R34, P3, PT, R11, R9, RZ ;  /* 0x000000090b227210 */ /* 0x000fe40007f7e0ff */
[----:B------:R-:W-:Y:S02]  /*4410*/  IADD3.X R25, PT, PT, R3, UR5, RZ, P1, !PT ;  /* 0x0000000503197c10 */ /* 0x000fe40008ffe4ff */
[----:B0-----:R-:W-:Y:S01]  /*4420*/  IADD3 R26, P2, PT, R11, UR14, RZ ;  /* 0x0000000e0b1a7c10 */ /* 0x001fe2000ff5e0ff */
[----:B------:R-:W-:-:S02]  /*4430*/  IMAD.X R35, R7, 0x1, R16, P3 ;  /* 0x0000000107237824 */ /* 0x000fc400018e0610 */
[-C--:B------:R-:W-:Y:S01]  /*4440*/  IMAD R28, R25, R22.reuse, RZ ;  /* 0x00000016191c7224 */ /* 0x080fe200078e02ff */
[----:B------:R-:W-:Y:S01]  /*4450*/  IADD3.X R27, PT, PT, R7, UR15, RZ, P2, !PT ;  /* 0x0000000f071b7c10 */ /* 0x000fe200097fe4ff */
[----:B------:R-:W-:Y:S02]  /*4460*/  IMAD.MOV.U32 R25, RZ, RZ, R19 ;  /* 0x000000ffff197224 */ /* 0x000fe400078e0013 */
[----:B------:R-:W-:-:S04]  /*4470*/  IMAD.WIDE.U32 R24, R29, R22, R24 ;  /* 0x000000161d187225 */ /* 0x000fc800078e0018 */
[----:B------:R-:W-:-:S04]  /*4480*/  IMAD R29, R29, R23, R28 ;  /* 0x000000171d1d7224 */ /* 0x000fc800078e021c */
[----:B------:R-:W-:Y:S02]  /*4490*/  IMAD.IADD R29, R25, 0x1, R29 ;  /* 0x00000001191d7824 */ /* 0x000fe400078e021d */
[----:B------:R-:W-:-:S03]  /*44a0*/  IMAD.SHL.U32 R25, R24, 0x4, RZ ;  /* 0x0000000418197824 */ /* 0x000fc600078e00ff */
[----:B------:R-:W-:Y:S02]  /*44b0*/  SHF.L.U64.HI R29, R24, 0x2, R29 ;  /* 0x00000002181d7819 */ /* 0x000fe4000001021d */
[----:B------:R-:W-:-:S04]  /*44c0*/  IADD3 R32, P1, PT, R25, UR12, RZ ;  /* 0x0000000c19207c10 */ /* 0x000fc8000ff3e0ff */
[----:B------:R-:W-:Y:S01]  /*44d0*/  IADD3.X R33, PT, PT, R29, UR13, RZ, P1, !PT ;  /* 0x0000000d1d217c10 */ /* 0x000fe20008ffe4ff */
[----:B--2---:R0:W-:Y:S04]  /*44e0*/  STG.E desc[UR8][R36.64], R21 ;  /* 0x0000001524007986 */ /* 0x0041e8000c101908 */
[----:B---3--:R1:W-:Y:S04]  /*44f0*/  STG.E desc[UR8][R32.64], R17 ;  /* 0x0000001120007986 */ /* 0x0083e8000c101908 */
[----:B------:R-:W2:Y:S04]  /*4500*/  LDG.E R41, desc[UR8][R34.64] ;  /* 0x0000000822297981 */ /* 0x000ea8000c1e1900 */
[----:B------:R-:W3:Y:S01]  /*4510*/  LDG.E R39, desc[UR8][R26.64] ;  /* 0x000000081a277981 */ /* 0x000ee2000c1e1900 */
[----:B------:R-:W-:-:S02]  /*4520*/  IADD3 R24, P1, PT, R25, UR14, RZ ;  /* 0x0000000e19187c10 */ /* 0x000fc4000ff3e0ff */
[-C--:B------:R-:W-:Y:S02]  /*4530*/  IADD3 R28, P3, PT, R32, R14.reuse, RZ ;  /* 0x0000000e201c7210 */ /* 0x080fe40007f7e0ff */
[-C--:B------:R-:W-:Y:S02]  /*4540*/  IADD3 R30, P2, PT, R36, R14.reuse, RZ ;  /* 0x0000000e241e7210 */ /* 0x080fe40007f5e0ff */
[----:B------:R-:W-:Y:S01]  /*4550*/  IADD3.X R25, PT, PT, R29, UR15, RZ, P1, !PT ;  /* 0x0000000f1d197c10 */ /* 0x000fe20008ffe4ff */
[--C-:B------:R-:W-:Y:S02]  /*4560*/  IMAD.X R29, R33, 0x1, R13.reuse, P3 ;  /* 0x00000001211d7824 */ /* 0x100fe400018e060d */
[----:B------:R-:W-:Y:S01]  /*4570*/  IMAD.X R31, R37, 0x1, R13, P2 ;  /* 0x00000001251f7824 */ /* 0x000fe200010e060d */
[----:B--2---:R-:W-:Y:S04]  /*4580*/  STG.E desc[UR8][R26.64], R41 ;  /* 0x000000291a007986 */ /* 0x004fe8000c101908 */
[----:B---3--:R2:W-:Y:S04]  /*4590*/  STG.E desc[UR8][R24.64], R39 ;  /* 0x0000002718007986 */ /* 0x0085e8000c101908 */
[----:B0-----:R-:W3:Y:S04]  /*45a0*/  LDG.E R21, desc[UR8][R28.64] ;  /* 0x000000081c157981 */ /* 0x001ee8000c1e1900 */
[----:B-1----:R-:W4:Y:S01]  /*45b0*/  LDG.E R17, desc[UR8][R30.64] ;  /* 0x000000081e117981 */ /* 0x002f22000c1e1900 */
[----:B------:R-:W-:-:S02]  /*45c0*/  IADD3 R32, P2, PT, R24, R14, RZ ;  /* 0x0000000e18207210 */ /* 0x000fc40007f5e0ff */
[----:B------:R-:W-:-:S03]  /*45d0*/  IADD3 R34, P1, PT, R26, R14, RZ ;  /* 0x0000000e1a227210 */ /* 0x000fc60007f3e0ff */
[--C-:B------:R-:W-:Y:S02]  /*45e0*/  IMAD.X R33, R25, 0x1, R13.reuse, P2 ;  /* 0x0000000119217824 */ /* 0x100fe400010e060d */
[----:B------:R-:W-:Y:S01]  /*45f0*/  IMAD.X R35, R27, 0x1, R13, P1 ;  /* 0x000000011b237824 */ /* 0x000fe200008e060d */
[----:B---3--:R0:W-:Y:S04]  /*4600*/  STG.E desc[UR8][R30.64], R21 ;  /* 0x000000151e007986 */ /* 0x0081e8000c101908 */
[----:B----4-:R1:W-:Y:S04]  /*4610*/  STG.E desc[UR8][R28.64], R17 ;  /* 0x000000111c007986 */ /* 0x0103e8000c101908 */
[----:B------:R-:W3:Y:S04]  /*4620*/  LDG.E R43, desc[UR8][R32.64] ;  /* 0x00000008202b7981 */ /* 0x000ee8000c1e1900 */
[----:B------:R-:W4:Y:S01]  /*4630*/  LDG.E R37, desc[UR8][R34.64] ;  /* 0x0000000822257981 */ /* 0x000f22000c1e1900 */
[----:B--2---:R-:W-:-:S02]  /*4640*/  IADD3 R24, P2, PT, R28, R14, RZ ;  /* 0x0000000e1c187210 */ /* 0x004fc40007f5e0ff */
[----:B------:R-:W-:-:S03]  /*4650*/  IADD3 R26, P1, PT, R30, R14, RZ ;  /* 0x0000000e1e1a7210 */ /* 0x000fc60007f3e0ff */
[--C-:B------:R-:W-:Y:S02]  /*4660*/  IMAD.X R25, R29, 0x1, R13.reuse, P2 ;  /* 0x000000011d197824 */ /* 0x100fe400010e060d */
[----:B------:R-:W-:Y:S01]  /*4670*/  IMAD.X R27, R31, 0x1, R13, P1 ;  /* 0x000000011f1b7824 */ /* 0x000fe200008e060d */
[----:B---3--:R-:W-:Y:S04]  /*4680*/  STG.E desc[UR8][R34.64], R43 ;  /* 0x0000002b22007986 */ /* 0x008fe8000c101908 */
[----:B----4-:R2:W-:Y:S04]  /*4690*/  STG.E desc[UR8][R32.64], R37 ;  /* 0x0000002520007986 */ /* 0x0105e8000c101908 */
[----:B------:R-:W3:Y:S04]  /*46a0*/  LDG.E R39, desc[UR8][R24.64] ;  /* 0x0000000818277981 */ /* 0x000ee8000c1e1900 */
[----:B0-----:R-:W4:Y:S01]  /*46b0*/  LDG.E R21, desc[UR8][R26.64] ;  /* 0x000000081a157981 */ /* 0x001f22000c1e1900 */
[----:B-1----:R-:W-:-:S02]  /*46c0*/  IADD3 R28, P2, PT, R32, R14, RZ ;  /* 0x0000000e201c7210 */ /* 0x002fc40007f5e0ff */
[----:B------:R-:W-:-:S03]  /*46d0*/  IADD3 R30, P1, PT, R34, R14, RZ ;  /* 0x0000000e221e7210 */ /* 0x000fc60007f3e0ff */
[--C-:B------:R-:W-:Y:S02]  /*46e0*/  IMAD.X R29, R33, 0x1, R13.reuse, P2 ;  /* 0x00000001211d7824 */ /* 0x100fe400010e060d */
[----:B------:R-:W-:Y:S01]  /*46f0*/  IMAD.X R31, R35, 0x1, R13, P1 ;  /* 0x00000001231f7824 */ /* 0x000fe200008e060d */
[----:B---3--:R-:W-:Y:S04]  /*4700*/  STG.E desc[UR8][R26.64], R39 ;  /* 0x000000271a007986 */ /* 0x008fe8000c101908 */
        /* <DEDUP_REMOVED lines=9> */
[----:B------:R-:W2:Y:S04]  /*47a0*/  LDG.E R43, desc[UR8][R32.64] ;  /* 0x00000008202b7981 */ /* 0x000ea8000c1e1900 */
[----:B------:R-:W3:Y:S01]  /*47b0*/  LDG.E R37, desc[UR8][R34.64] ;  /* 0x0000000822257981 */ /* 0x000ee2000c1e1900 */
[----:B0-----:R-:W-:-:S02]  /*47c0*/  IADD3 R24, P2, PT, R28, R14, RZ ;  /* 0x0000000e1c187210 */ /* 0x001fc40007f5e0ff */
[----:B------:R-:W-:-:S03]  /*47d0*/  IADD3 R26, P1, PT, R30, R14, RZ ;  /* 0x0000000e1e1a7210 */ /* 0x000fc60007f3e0ff */
[--C-:B------:R-:W-:Y:S02]  /*47e0*/  IMAD.X R25, R29, 0x1, R13.reuse, P2 ;  /* 0x000000011d197824 */ /* 0x100fe400010e060d */
[----:B------:R-:W-:Y:S01]  /*47f0*/  IMAD.X R27, R31, 0x1, R13, P1 ;  /* 0x000000011f1b7824 */ /* 0x000fe200008e060d */
[----:B--2---:R-:W-:Y:S04]  /*4800*/  STG.E desc[UR8][R34.64], R43 ;  /* 0x0000002b22007986 */ /* 0x004fe8000c101908 */
[----:B---3--:R0:W-:Y:S04]  /*4810*/  STG.E desc[UR8][R32.64], R37 ;  /* 0x0000002520007986 */ /* 0x0081e8000c101908 */
[----:B------:R-:W2:Y:S04]  /*4820*/  LDG.E R39, desc[UR8][R24.64] ;  /* 0x0000000818277981 */ /* 0x000ea8000c1e1900 */
[----:B------:R-:W3:Y:S01]  /*4830*/  LDG.E R21, desc[UR8][R26.64] ;  /* 0x000000081a157981 */ /* 0x000ee2000c1e1900 */
[----:B-1----:R-:W-:-:S02]  /*4840*/  IADD3 R28, P2, PT, R32, R14, RZ ;  /* 0x0000000e201c7210 */ /* 0x002fc40007f5e0ff */
[----:B------:R-:W-:-:S03]  /*4850*/  IADD3 R30, P1, PT, R34, R14, RZ ;  /* 0x0000000e221e7210 */ /* 0x000fc60007f3e0ff */
[--C-:B------:R-:W-:Y:S02]  /*4860*/  IMAD.X R29, R33, 0x1, R13.reuse, P2 ;  /* 0x00000001211d7824 */ /* 0x100fe400010e060d */
[----:B------:R-:W-:Y:S01]  /*4870*/  IMAD.X R31, R35, 0x1, R13, P1 ;  /* 0x00000001231f7824 */ /* 0x000fe200008e060d */
[----:B--2---:R1:W-:Y:S04]  /*4880*/  STG.E desc[UR8][R26.64], R39 ;  /* 0x000000271a007986 */ /* 0x0043e8000c101908 */
[----:B---3--:R2:W-:Y:S04]  /*4890*/  STG.E desc[UR8][R24.64], R21 ;  /* 0x0000001518007986 */ /* 0x0085e8000c101908 */
[----:B------:R-:W3:Y:S04]  /*48a0*/  LDG.E R41, desc[UR8][R28.64] ;  /* 0x000000081c297981 */ /* 0x000ee8000c1e1900 */
[----:B------:R-:W4:Y:S01]  /*48b0*/  LDG.E R17, desc[UR8][R30.64] ;  /* 0x000000081e117981 */ /* 0x000f22000c1e1900 */
[----:B0-----:R-:W-:-:S02]  /*48c0*/  IADD3 R32, P2, PT, R24, R14, RZ ;  /* 0x0000000e18207210 */ /* 0x001fc40007f5e0ff */
[----:B------:R-:W-:-:S03]  /*48d0*/  IADD3 R34, P1, PT, R26, R14, RZ ;  /* 0x0000000e1a227210 */ /* 0x000fc60007f3e0ff */
[--C-:B------:R-:W-:Y:S02]  /*48e0*/  IMAD.X R33, R25, 0x1, R13.reuse, P2 ;  /* 0x0000000119217824 */ /* 0x100fe400010e060d */
[----:B------:R-:W-:Y:S01]  /*48f0*/  IMAD.X R35, R27, 0x1, R13, P1 ;  /* 0x000000011b237824 */ /* 0x000fe200008e060d */
[----:B---3--:R0:W-:Y:S04]  /*4900*/  STG.E desc[UR8][R30.64], R41 ;  /* 0x000000291e007986 */ /* 0x0081e8000c101908 */
[----:B----4-:R3:W-:Y:S04]  /*4910*/  STG.E desc[UR8][R28.64], R17 ;  /* 0x000000111c007986 */ /* 0x0107e8000c101908 */
[----:B------:R-:W4:Y:S04]  /*4920*/  LDG.E R43, desc[UR8][R32.64] ;  /* 0x00000008202b7981 */ /* 0x000f28000c1e1900 */
[----:B------:R-:W5:Y:S01]  /*4930*/  LDG.E R37, desc[UR8][R34.64] ;  /* 0x0000000822257981 */ /* 0x000f62000c1e1900 */
[----:B-1----:R-:W-:-:S02]  /*4940*/  IADD3 R26, P2, PT, R28, R14, RZ ;  /* 0x0000000e1c1a7210 */ /* 0x002fc40007f5e0ff */
[----:B--2---:R-:W-:-:S03]  /*4950*/  IADD3 R24, P1, PT, R30, R14, RZ ;  /* 0x0000000e1e187210 */ /* 0x004fc60007f3e0ff */
[--C-:B------:R-:W-:Y:S02]  /*4960*/  IMAD.X R27, R29, 0x1, R13.reuse, P2 ;  /* 0x000000011d1b7824 */ /* 0x100fe400010e060d */
[----:B------:R-:W-:Y:S01]  /*4970*/  IMAD.X R25, R31, 0x1, R13, P1 ;  /* 0x000000011f197824 */ /* 0x000fe200008e060d */
[----:B----4-:R1:W-:Y:S04]  /*4980*/  STG.E desc[UR8][R34.64], R43 ;  /* 0x0000002b22007986 */ /* 0x0103e8000c101908 */
[----:B-----5:R2:W-:Y:S04]  /*4990*/  STG.E desc[UR8][R32.64], R37 ;  /* 0x0000002520007986 */ /* 0x0205e8000c101908 */
[----:B------:R-:W4:Y:S04]  /*49a0*/  LDG.E R39, desc[UR8][R26.64] ;  /* 0x000000081a277981 */ /* 0x000f28000c1e1900 */
[----:B------:R-:W5:Y:S01]  /*49b0*/  LDG.E R21, desc[UR8][R24.64] ;  /* 0x0000000818157981 */ /* 0x000f62000c1e1900 */
[----:B0-----:R-:W-:-:S02]  /*49c0*/  IADD3 R30, P2, PT, R32, R14, RZ ;  /* 0x0000000e201e7210 */ /* 0x001fc40007f5e0ff */
[----:B---3--:R-:W-:-:S03]  /*49d0*/  IADD3 R28, P1, PT, R34, R14, RZ ;  /* 0x0000000e221c7210 */ /* 0x008fc60007f3e0ff */
[--C-:B------:R-:W-:Y:S02]  /*49e0*/  IMAD.X R31, R33, 0x1, R13.reuse, P2 ;  /* 0x00000001211f7824 */ /* 0x100fe400010e060d */
[----:B------:R-:W-:Y:S01]  /*49f0*/  IMAD.X R29, R35, 0x1, R13, P1 ;  /* 0x00000001231d7824 */ /* 0x000fe200008e060d */
[----:B----4-:R-:W-:Y:S04]  /*4a00*/  STG.E desc[UR8][R24.64], R39 ;  /* 0x0000002718007986 */ /* 0x010fe8000c101908 */
[----:B-----5:R0:W-:Y:S04]  /*4a10*/  STG.E desc[UR8][R26.64], R21 ;  /* 0x000000151a007986 */ /* 0x0201e8000c101908 */
[----:B------:R-:W3:Y:S04]  /*4a20*/  LDG.E R41, desc[UR8][R30.64] ;  /* 0x000000081e297981 */ /* 0x000ee8000c1e1900 */
[----:B------:R-:W4:Y:S01]  /*4a30*/  LDG.E R17, desc[UR8][R28.64] ;  /* 0x000000081c117981 */ /* 0x000f22000c1e1900 */
[----:B-1----:R-:W-:-:S02]  /*4a40*/  IADD3 R34, P2, PT, R26, R14, RZ ;  /* 0x0000000e1a227210 */ /* 0x002fc40007f5e0ff */
[----:B--2---:R-:W-:-:S03]  /*4a50*/  IADD3 R32, P1, PT, R24, R14, RZ ;  /* 0x0000000e18207210 */ /* 0x004fc60007f3e0ff */
        /* <DEDUP_REMOVED lines=28> */
[----:B------:R-:W3:Y:S04]  /*4c20*/  LDG.E R37, desc[UR8][R34.64] ;  /* 0x0000000822257981 */ /* 0x000ee8000c1e1900 */
[----:B-1----:R-:W4:Y:S01]  /*4c30*/  LDG.E R25, desc[UR8][R32.64] ;  /* 0x0000000820197981 */ /* 0x002f22000c1e1900 */
[----:B------:R-:W-:Y:S01]  /*4c40*/  IADD3 R15, P1, PT, R15, -0x8, RZ ;  /* 0xfffffff80f0f7810 */ /* 0x000fe20007f3e0ff */
[----:B------:R-:W-:Y:S01]  /*4c50*/  UIADD3 UR4, UP0, UPT, UR4, 0x8, URZ ;  /* 0x0000000804047890 */ /* 0x000fe2000ff1e0ff */
[----:B------:R-:W-:-:S02]  /*4c60*/  LEA R11, P2, R22, R11, 0x5 ;  /* 0x0000000b160b7211 */ /* 0x000fc400078428ff */
[----:B------:R-:W-:Y:S01]  /*4c70*/  IADD3.X R8, PT, PT, R8, -0x1, RZ, P1, !PT ;  /* 0xffffffff08087810 */ /* 0x000fe20000ffe4ff */
[----:B------:R-:W-:Y:S01]  /*4c80*/  UIADD3.X UR5, UPT, UPT, URZ, UR5, URZ, UP0, !UPT ;  /* 0x00000005ff057290 */ /* 0x000fe200087fe4ff */
[----:B------:R-:W-:Y:S01]  /*4c90*/  ISETP.NE.U32.AND P1, PT, R15, RZ, PT ;  /* 0x000000ff0f00720c */ /* 0x000fe20003f25070 */
[----:B------:R-:W-:-:S03]  /*4ca0*/  IMAD.X R7, R7, 0x1, R12, P2 ;  /* 0x0000000107077824 */ /* 0x000fc600010e060c */
[----:B------:R-:W-:Y:S01]  /*4cb0*/  ISETP.NE.AND.EX P1, PT, R8, RZ, PT, P1 ;  /* 0x000000ff0800720c */ /* 0x000fe20003f25310 */
[----:B---3--:R2:W-:Y:S04]  /*4cc0*/  STG.E desc[UR8][R32.64], R37 ;  /* 0x0000002520007986 */ /* 0x0085e8000c101908 */
[----:B----4-:R2:W-:Y:S08]  /*4cd0*/  STG.E desc[UR8][R34.64], R25 ;  /* 0x0000001922007986 */ /* 0x0105f0000c101908 */
[----:B------:R-:W-:Y:S05]  /*4ce0*/  @P1 BRA `(.L_x_82) ;  /* 0xfffffff400a41947 */ /* 0x000fea000383ffff */
.L_x_81:
[----:B------:R-:W-:Y:S05]  /*4cf0*/  @!P0 EXIT ;  /* 0x000000000000894d */ /* 0x000fea0003800000 */
[----:B------:R-:W-:Y:S02]  /*4d00*/  ISETP.GE.U32.AND P1, PT, R2, 0x4, PT ;  /* 0x000000040200780c */ /* 0x000fe40003f26070 */
[----:B--2---:R-:W-:Y:S02]  /*4d10*/  LOP3.LUT R21, R0, 0x3, RZ, 0xc0, !PT ;  /* 0x0000000300157812 */ /* 0x004fe400078ec0ff */
[----:B------:R-:W-:Y:S02]  /*4d20*/  ISETP.GE.U32.AND.EX P1, PT, RZ, RZ, PT, P1 ;  /* 0x000000ffff00720c */ /* 0x000fe40003f26110 */
[----:B------:R-:W-:-:S04]  /*4d30*/  ISETP.NE.U32.AND P0, PT, R21, RZ, PT ;  /* 0x000000ff1500720c */ /* 0x000fc80003f05070 */
[----:B------:R-:W-:-:S07]  /*4d40*/  ISETP.NE.AND.EX P0, PT, RZ, RZ, PT, P0 ;  /* 0x000000ffff00720c */ /* 0x000fce0003f05300 */
[----:B------:R-:W-:Y:S06]  /*4d50*/  @!P1 BRA `(.L_x_83) ;  /* 0x0000000400ec9947 */ /* 0x000fec0003800000 */
[----:B------:R-:W0:Y:S01]  /*4d60*/  LDCU.64 UR4, c[0x0][0x3e8] ;  /* 0x00007d00ff0477ac */ /* 0x000e220008000a00 */
[----:B------:R-:W-:Y:S01]  /*4d70*/  IADD3 R11, P1, PT, R5, R0, RZ ;  /* 0x00000000050b7210 */ /* 0x000fe20007f3e0ff */
[----:B------:R-:W-:Y:S01]  /*4d80*/  IMAD.MOV.U32 R6, RZ, RZ, R18 ;  /* 0x000000ffff067224 */ /* 0x000fe200078e0012 */
[----:B------:R-:W1:Y:S01]  /*4d90*/  LDCU.128 UR12, c[0x0][0x3a0] ;  /* 0x00007400ff0c77ac */ /* 0x000e620008000c00 */
[----:B------:R-:W-:Y:S02]  /*4da0*/  IMAD.MOV.U32 R7, RZ, RZ, R19 ;  /* 0x000000ffff077224 */ /* 0x000fe400078e0013 */
[C---:B------:R-:W-:Y:S02]  /*4db0*/  IMAD.X R2, R4.reuse, 0x1, R3, P1 ;  /* 0x0000000104027824 */ /* 0x040fe400008e0603 */
[----:B0-----:R-:W-:Y:S02]  /*4dc0*/  IMAD R4, R4, UR4, RZ ;  /* 0x0000000404047c24 */ /* 0x001fe4000f8e02ff */
[----:B------:R-:W-:-:S02]  /*4dd0*/  IMAD R2, R2, UR4, RZ ;  /* 0x0000000402027c24 */ /* 0x000fc4000f8e02ff */
[----:B------:R-:W-:-:S04]  /*4de0*/  IMAD.WIDE.U32 R8, R5, UR4, R6 ;  /* 0x0000000405087c25 */ /* 0x000fc8000f8e0006 */
[----:B---3--:R-:W-:Y:S02]  /*4df0*/  IMAD R13, R5, UR5, R4 ;  /* 0x00000005050d7c24 */ /* 0x008fe4000f8e0204 */
[C---:B------:R-:W-:Y:S02]  /*4e00*/  IMAD R15, R11.reuse, UR5, R2 ;  /* 0x000000050b0f7c24 */ /* 0x040fe4000f8e0202 */
[----:B------:R-:W-:-:S04]  /*4e10*/  IMAD.WIDE.U32 R10, R11, UR4, R6 ;  /* 0x000000040b0a7c25 */ /* 0x000fc8000f8e0006 */
[----:B------:R-:W-:Y:S02]  /*4e20*/  IMAD.IADD R13, R9, 0x1, R13 ;  /* 0x00000001090d7824 */ /* 0x000fe400078e020d */
[----:B------:R-:W-:Y:S02]  /*4e30*/  IMAD.IADD R9, R11, 0x1, R15 ;  /* 0x000000010b097824 */ /* 0x000fe400078e020f */
[----:B------:R-:W-:Y:S01]  /*4e40*/  IMAD.SHL.U32 R11, R10, 0x4, RZ ;  /* 0x000000040a0b7824 */ /* 0x000fe200078e00ff */
[C---:B------:R-:W-:Y:S01]  /*4e50*/  SHF.L.U64.HI R16, R8.reuse, 0x2, R13 ;  /* 0x0000000208107819 */ /* 0x040fe2000001020d */
[----:B------:R-:W-:Y:S01]  /*4e60*/  IMAD.SHL.U32 R4, R8, 0x4, RZ ;  /* 0x0000000408047824 */ /* 0x000fe200078e00ff */
[----:B------:R-:W-:Y:S02]  /*4e70*/  SHF.L.U64.HI R2, R10, 0x2, R9 ;  /* 0x000000020a027819 */ /* 0x000fe40000010209 */
[----:B-1----:R-:W-:Y:S02]  /*4e80*/  IADD3 R14, P2, PT, R11, UR12, RZ ;  /* 0x0000000c0b0e7c10 */ /* 0x002fe4000ff5e0ff */
[----:B------:R-:W-:-:S02]  /*4e90*/  IADD3 R12, P1, PT, R4, UR12, RZ ;  /* 0x0000000c040c7c10 */ /* 0x000fc4000ff3e0ff */
[----:B------:R-:W-:Y:S02]  /*4ea0*/  IADD3.X R15, PT, PT, R2, UR13, RZ, P2, !PT ;  /* 0x0000000d020f7c10 */ /* 0x000fe400097fe4ff */
[----:B------:R-:W-:-:S03]  /*4eb0*/  IADD3.X R13, PT, PT, R16, UR13, RZ, P1, !PT ;  /* 0x0000000d100d7c10 */ /* 0x000fc60008ffe4ff */
[----:B------:R-:W2:Y:S04]  /*4ec0*/  LDG.E R27, desc[UR8][R14.64] ;  /* 0x000000080e1b7981 */ /* 0x000ea8000c1e1900 */
[----:B------:R-:W3:Y:S01]  /*4ed0*/  LDG.E R25, desc[UR8][R12.64] ;  /* 0x000000080c197981 */ /* 0x000ee2000c1e1900 */
[----:B------:R-:W-:Y:S02]  /*4ee0*/  IADD3 R10, P2, PT, R11, UR14, RZ ;  /* 0x0000000e0b0a7c10 */ /* 0x000fe4000ff5e0ff */
[----:B------:R-:W-:Y:S02]  /*4ef0*/  IADD3 R8, P1, PT, R4, UR14, RZ ;  /* 0x0000000e04087c10 */ /* 0x000fe4000ff3e0ff */
[----:B------:R-:W-:Y:S02]  /*4f00*/  IADD3.X R11, PT, PT, R2, UR15, RZ, P2, !PT ;  /* 0x0000000f020b7c10 */ /* 0x000fe400097fe4ff */
[----:B------:R-:W-:Y:S01]  /*4f10*/  IADD3.X R9, PT, PT, R16, UR15, RZ, P1, !PT ;  /* 0x0000000f10097c10 */ /* 0x000fe20008ffe4ff */
[----:B------:R-:W-:-:S05]  /*4f20*/  VIADD R33, R5, 0x1 ;  /* 0x0000000105217836 */ /* 0x000fca0000000000 */
[----:B------:R-:W-:-:S05]  /*4f30*/  IADD3 R23, P1, PT, R33, R0, RZ ;  /* 0x0000000021177210 */ /* 0x000fca0007f3e0ff */
[----:B------:R-:W-:Y:S01]  /*4f40*/  IMAD.X R2, RZ, RZ, R3, P1 ;  /* 0x000000ffff027224 */ /* 0x000fe200008e0603 */
[----:B--2---:R0:W-:Y:S04]  /*4f50*/  STG.E desc[UR8][R12.64], R27 ;  /* 0x0000001b0c007986 */ /* 0x0041e8000c101908 */
[----:B---3--:R1:W-:Y:S04]  /*4f60*/  STG.E desc[UR8][R14.64], R25 ;  /* 0x000000190e007986 */ /* 0x0083e8000c101908 */
[----:B------:R-:W2:Y:S04]  /*4f70*/  LDG.E R31, desc[UR8][R10.64] ;  /* 0x000000080a1f7981 */ /* 0x000ea8000c1e1900 */
[----:B------:R-:W3:Y:S01]  /*4f80*/  LDG.E R29, desc[UR8][R8.64] ;  /* 0x00000008081d7981 */ /* 0x000ee2000c1e1900 */
[----:B------:R-:W-:-:S02]  /*4f90*/  IMAD R2, R2, UR4, RZ ;  /* 0x0000000402027c24 */ /* 0x000fc4000f8e02ff */
[----:B------:R-:W-:-:S04]  /*4fa0*/  IMAD.WIDE.U32 R16, R33, UR4, R6 ;  /* 0x0000000421107c25 */ /* 0x000fc8000f8e0006 */
[C---:B------:R-:W-:Y:S02]  /*4fb0*/  IMAD R35, R23.reuse, UR5, R2 ;  /* 0x0000000517237c24 */ /* 0x040fe4000f8e0202 */
[----:B------:R-:W-:-:S04]  /*4fc0*/  IMAD.WIDE.U32 R22, R23, UR4, R6 ;  /* 0x0000000417167c25 */ /* 0x000fc8000f8e0006 */
[----:B0-----:R-:W-:Y:S02]  /*4fd0*/  IMAD.IADD R13, R23, 0x1, R35 ;  /* 0x00000001170d7824 */ /* 0x001fe400078e0223 */
[----:B------:R-:W-:Y:S02]  /*4fe0*/  IMAD R17, R33, UR5, R17 ;  /* 0x0000000521117c24 */ /* 0x000fe4000f8e0211 */
[C---:B-1----:R-:W-:Y:S01]  /*4ff0*/  IMAD.SHL.U32 R14, R22.reuse, 0x4, RZ ;  /* 0x00000004160e7824 */ /* 0x042fe200078e00ff */
[----:B------:R-:W-:Y:S01]  /*5000*/  SHF.L.U64.HI R2, R22, 0x2, R13 ;  /* 0x0000000216027819 */ /* 0x000fe2000001020d */
[C---:B------:R-:W-:Y:S01]  /*5010*/  IMAD.SHL.U32 R12, R16.reuse, 0x4, RZ ;  /* 0x00000004100c7824 */ /* 0x040fe200078e00ff */
[----:B------:R-:W-:Y:S02]  /*5020*/  SHF.L.U64.HI R4, R16, 0x2, R17 ;  /* 0x0000000210047819 */ /* 0x000fe40000010211 */
[----:B------:R-:W-:Y:S02]  /*5030*/  IADD3 R22, P2, PT, R14, UR12, RZ ;  /* 0x0000000c0e167c10 */ /* 0x000fe4000ff5e0ff */
[----:B------:R-:W-:-:S02]  /*5040*/  IADD3 R16, P1, PT, R12, UR12, RZ ;  /* 0x0000000c0c107c10 */ /* 0x000fc4000ff3e0ff */
[----:B------:R-:W-:Y:S02]  /*5050*/  IADD3.X R23, PT, PT, R2, UR13, RZ, P2, !PT ;  /* 0x0000000d02177c10 */ /* 0x000fe400097fe4ff */
[----:B------:R-:W-:Y:S01]  /*5060*/  IADD3.X R17, PT, PT, R4, UR13, RZ, P1, !PT ;  /* 0x0000000d04117c10 */ /* 0x000fe20008ffe4ff */
[----:B--2---:R-:W-:Y:S04]  /*5070*/  STG.E desc[UR8][R8.64], R31 ;  /* 0x0000001f08007986 */ /* 0x004fe8000c101908 */
[----:B---3--:R0:W-:Y:S04]  /*5080*/  STG.E desc[UR8][R10.64], R29 ;  /* 0x0000001d0a007986 */ /* 0x0081e8000c101908 */
[----:B------:R-:W2:Y:S04]  /*5090*/  LDG.E R27, desc[UR8][R22.64] ;  /* 0x00000008161b7981 */ /* 0x000ea8000c1e1900 */
[----:B------:R-:W3:Y:S01]  /*50a0*/  LDG.E R25, desc[UR8][R16.64] ;  /* 0x0000000810197981 */ /* 0x000ee2000c1e1900 */
[----:B------:R-:W-:-:S02]  /*50b0*/  IADD3 R14, P2, PT, R14, UR14, RZ ;  /* 0x0000000e0e0e7c10 */ /* 0x000fc4000ff5e0ff */
[----:B------:R-:W-:Y:S02]  /*50c0*/  IADD3 R12, P1, PT, R12, UR14, RZ ;  /* 0x0000000e0c0c7c10 */ /* 0x000fe4000ff3e0ff */
[----:B------:R-:W-:Y:S02]  /*50d0*/  IADD3.X R15, PT, PT, R2, UR15, RZ, P2, !PT ;  /* 0x0000000f020f7c10 */ /* 0x000fe400097fe4ff */
[----:B------:R-:W-:Y:S01]  /*50e0*/  IADD3.X R13, PT, PT, R4, UR15, RZ, P1, !PT ;  /* 0x0000000f040d7c10 */ /* 0x000fe20008ffe4ff */
[----:B0-----:R-:W-:-:S05]  /*50f0*/  VIADD R29, R5, 0x2 ;  /* 0x00000002051d7836 */ /* 0x001fca0000000000 */
        /* <DEDUP_REMOVED lines=10> */
[----:B0-----:R-:W-:Y:S02]  /*51a0*/  IMAD R17, R29, UR5, R9 ;  /* 0x000000051d117c24 */ /* 0x001fe4000f8e0209 */
        /* <DEDUP_REMOVED lines=26> */
[----:B------:R-:W-:-:S04]  /*5350*/  IMAD.WIDE.U32 R6, R15, UR4, R6 ;  /* 0x000000040f067c25 */ /* 0x000fc8000f8e0006 */
[----:B------:R-:W-:Y:S02]  /*5360*/  IMAD R15, R15, UR5, R2 ;  /* 0x000000050f0f7c24 */ /* 0x000fe4000f8e0202 */
[----:B------:R-:W-:Y:S02]  /*5370*/  IMAD R13, R31, UR5, R13 ;  /* 0x000000051f0d7c24 */ /* 0x000fe4000f8e020d */
[----:B------:R-:W-:Y:S02]  /*5380*/  IMAD.IADD R7, R7, 0x1, R15 ;  /* 0x0000000107077824 */ /* 0x000fe400078e020f */
[----:B0-----:R-:W-:Y:S01]  /*5390*/  IMAD.SHL.U32 R16, R6, 0x4, RZ ;  /* 0x0000000406107824 */ /* 0x001fe200078e00ff */
[C---:B------:R-:W-:Y:S01]  /*53a0*/  SHF.L.U64.HI R4, R12.reuse, 0x2, R13 ;  /* 0x000000020c047819 */ /* 0x040fe2000001020d */
[----:B------:R-:W-:Y:S01]  /*53b0*/  IMAD.SHL.U32 R14, R12, 0x4, RZ ;  /* 0x000000040c0e7824 */ /* 0x000fe200078e00ff */
[----:B------:R-:W-:Y:S02]  /*53c0*/  SHF.L.U64.HI R2, R6, 0x2, R7 ;  /* 0x0000000206027819 */ /* 0x000fe40000010207 */
[----:B------:R-:W-:-:S02]  /*53d0*/  IADD3 R12, P2, PT, R16, UR12, RZ ;  /* 0x0000000c100c7c10 */ /* 0x000fc4000ff5e0ff */
[----:B------:R-:W-:Y:S02]  /*53e0*/  IADD3 R6, P1, PT, R14, UR12, RZ ;  /* 0x0000000c0e067c10 */ /* 0x000fe4000ff3e0ff */
[----:B------:R-:W-:Y:S02]  /*53f0*/  IADD3.X R13, PT, PT, R2, UR13, RZ, P2, !PT ;  /* 0x0000000d020d7c10 */ /* 0x000fe400097fe4ff */
[----:B------:R-:W-:Y:S01]  /*5400*/  IADD3.X R7, PT, PT, R4, UR13, RZ, P1, !PT ;  /* 0x0000000d04077c10 */ /* 0x000fe20008ffe4ff */
[----:B--2---:R0:W-:Y:S04]  /*5410*/  STG.E desc[UR8][R8.64], R35 ;  /* 0x0000002308007986 */ /* 0x0041e8000c101908 */
[----:B---3--:R2:W-:Y:S04]  /*5420*/  STG.E desc[UR8][R10.64], R29 ;  /* 0x0000001d0a007986 */ /* 0x0085e8000c101908 */
[----:B-1----:R-:W3:Y:S04]  /*5430*/  LDG.E R25, desc[UR8][R12.64] ;  /* 0x000000080c197981 */ /* 0x002ee8000c1e1900 */
[----:B------:R-:W4:Y:S01]  /*5440*/  LDG.E R23, desc[UR8][R6.64] ;  /* 0x0000000806177981 */ /* 0x000f22000c1e1900 */
[----:B------:R-:W-:-:S02]  /*5450*/  IADD3 R16, P2, PT, R16, UR14, RZ ;  /* 0x0000000e10107c10 */ /* 0x000fc4000ff5e0ff */
[----:B------:R-:W-:Y:S02]  /*5460*/  IADD3 R14, P1, PT, R14, UR14, RZ ;  /* 0x0000000e0e0e7c10 */ /* 0x000fe4000ff3e0ff */
[----:B------:R-:W-:Y:S02]  /*5470*/  IADD3.X R17, PT, PT, R2, UR15, RZ, P2, !PT ;  /* 0x0000000f02117c10 */ /* 0x000fe400097fe4ff */
[----:B------:R-:W-:Y:S01]  /*5480*/  IADD3.X R15, PT, PT, R4, UR15, RZ, P1, !PT ;  /* 0x0000000f040f7c10 */ /* 0x000fe20008ffe4ff */
[----:B---3--:R2:W-:Y:S04]  /*5490*/  STG.E desc[UR8][R6.64], R25 ;  /* 0x0000001906007986 */ /* 0x0085e8000c101908 */
[----:B----4-:R2:W-:Y:S04]  /*54a0*/  STG.E desc[UR8][R12.64], R23 ;  /* 0x000000170c007986 */ /* 0x0105e8000c101908 */
[----:B------:R-:W3:Y:S04]  /*54b0*/  LDG.E R27, desc[UR8][R16.64] ;  /* 0x00000008101b7981 */ /* 0x000ee8000c1e1900 */
[----:B0-----:R-:W4:Y:S01]  /*54c0*/  LDG.E R9, desc[UR8][R14.64] ;  /* 0x000000080e097981 */ /* 0x001f22000c1e1900 */
[----:B------:R-:W-:-:S02]  /*54d0*/  IMAD.MOV.U32 R4, RZ, RZ, RZ ;  /* 0x000000ffff047224 */ /* 0x000fc400078e00ff */
[----:B------:R-:W-:Y:S01]  /*54e0*/  VIADD R5, R5, 0x4 ;  /* 0x0000000405057836 */ /* 0x000fe20000000000 */
[----:B---3--:R2:W-:Y:S04]  /*54f0*/  STG.E desc[UR8][R14.64], R27 ;  /* 0x0000001b0e007986 */ /* 0x0085e8000c101908 */
[----:B----4-:R2:W-:Y:S02]  /*5500*/  STG.E desc[UR8][R16.64], R9 ;  /* 0x0000000910007986 */ /* 0x0105e4000c101908 */
.L_x_83:
[----:B------:R-:W-:Y:S05]  /*5510*/  @!P0 EXIT ;  /* 0x000000000000894d */ /* 0x000fea0003800000 */
[----:B------:R-:W-:Y:S02]  /*5520*/  ISETP.NE.U32.AND P0, PT, R21, 0x1, PT ;  /* 0x000000011500780c */ /* 0x000fe40003f05070 */
[----:B------:R-:W-:Y:S02]  /*5530*/  LOP3.LUT P1, RZ, R20, 0x2, RZ, 0xc0, !PT ;  /* 0x0000000214ff7812 */ /* 0x000fe4000782c0ff */
[----:B------:R-:W-:-:S13]  /*5540*/  ISETP.NE.AND.EX P0, PT, RZ, RZ, PT, P0 ;  /* 0x000000ffff00720c */ /* 0x000fda0003f05300 */
[----:B------:R-:W-:Y:S05]  /*5550*/  @!P0 BRA `(.L_x_84) ;  /* 0x0000000400048947 */ /* 0x000fea0003800000 */
[----:B------:R-:W0:Y:S01]  /*5560*/  LDCU.64 UR4, c[0x0][0x3e8] ;  /* 0x00007d00ff0477ac */ /* 0x000e220008000a00 */
[----:B--2---:R-:W-:Y:S01]  /*5570*/  IADD3 R11, P0, PT, R5, R0, RZ ;  /* 0x00000000050b7210 */ /* 0x004fe20007f1e0ff */
[----:B------:R-:W-:Y:S01]  /*5580*/  IMAD.MOV.U32 R6, RZ, RZ, R18 ;  /* 0x000000ffff067224 */ /* 0x000fe200078e0012 */
[----:B------:R-:W1:Y:S01]  /*5590*/  LDCU.128 UR12, c[0x0][0x3a0] ;  /* 0x00007400ff0c77ac */ /* 0x000e620008000c00 */
[----:B------:R-:W-:Y:S02]  /*55a0*/  IMAD.MOV.U32 R7, RZ, RZ, R19 ;  /* 0x000000ffff077224 */ /* 0x000fe400078e0013 */
[----:B------:R-:W-:-:S04]  /*55b0*/  IMAD.X R2, R4, 0x1, R3, P0 ;  /* 0x0000000104027824 */ /* 0x000fc800000e0603 */
[----:B0-----:R-:W-:Y:S02]  /*55c0*/  IMAD R2, R2, UR4, RZ ;  /* 0x0000000402027c24 */ /* 0x001fe4000f8e02ff */
[----:B------:R-:W-:Y:S02]  /*55d0*/  IMAD R4, R4, UR4, RZ ;  /* 0x0000000404047c24 */ /* 0x000fe4000f8e02ff */
[C---:B---3--:R-:W-:Y:S02]  /*55e0*/  IMAD R15, R11.reuse, UR5, R2 ;  /* 0x000000050b0f7c24 */ /* 0x048fe4000f8e0202 */
[----:B------:R-:W-:-:S04]  /*55f0*/  IMAD.WIDE.U32 R10, R11, UR4, R6 ;  /* 0x000000040b0a7c25 */ /* 0x000fc8000f8e0006 */
[----:B------:R-:W-:-:S04]  /*5600*/  IMAD.WIDE.U32 R8, R5, UR4, R6 ;  /* 0x0000000405087c25 */ /* 0x000fc8000f8e0006 */
[----:B------:R-:W-:Y:S02]  /*5610*/  IMAD R13, R5, UR5, R4 ;  /* 0x00000005050d7c24 */ /* 0x000fe4000f8e0204 */
[----:B------:R-:W-:Y:S02]  /*5620*/  IMAD.IADD R15, R11, 0x1, R15 ;  /* 0x000000010b0f7824 */ /* 0x000fe400078e020f */
[C---:B------:R-:W-:Y:S02]  /*5630*/  IMAD.SHL.U32 R4, R10.reuse, 0x4, RZ ;  /* 0x000000040a047824 */ /* 0x040fe400078e00ff */
[----:B------:R-:W-:Y:S01]  /*5640*/  IMAD.IADD R13, R9, 0x1, R13 ;  /* 0x00000001090d7824 */ /* 0x000fe200078e020d */
[----:B------:R-:W-:Y:S01]  /*5650*/  SHF.L.U64.HI R11, R10, 0x2, R15 ;  /* 0x000000020a0b7819 */ /* 0x000fe2000001020f */
[----:B------:R-:W-:Y:S01]  /*5660*/  IMAD.SHL.U32 R2, R8, 0x4, RZ ;  /* 0x0000000408027824 */ /* 0x000fe200078e00ff */
[----:B-1----:R-:W-:Y:S02]  /*5670*/  IADD3 R14, P2, PT, R4, UR12, RZ ;  /* 0x0000000c040e7c10 */ /* 0x002fe4000ff5e0ff */
[----:B------:R-:W-:-:S02]  /*5680*/  SHF.L.U64.HI R9, R8, 0x2, R13 ;  /* 0x0000000208097819 */ /* 0x000fc4000001020d */
[----:B------:R-:W-:Y:S02]  /*5690*/  IADD3 R12, P0, PT, R2, UR12, RZ ;  /* 0x0000000c020c7c10 */ /* 0x000fe4000ff1e0ff */
        /* <DEDUP_REMOVED lines=11> */
[----:B--2---:R-:W-:Y:S04]  /*5750*/  STG.E desc[UR8][R12.64], R23 ;  /* 0x000000170c007986 */ /* 0x004fe8000c101908 */
        /* <DEDUP_REMOVED lines=9> */
[----:B------:R-:W-:Y:S01]  /*57f0*/  IMAD.SHL.U32 R17, R6, 0x4, RZ ;  /* 0x0000000406117824 */ /* 0x000fe200078e00ff */
[C---:B------:R-:W-:Y:S01]  /*5800*/  SHF.L.U64.HI R29, R16.reuse, 0x2, R29 ;  /* 0x00000002101d7819 */ /* 0x040fe2000001021d */
[----:B0-----:R-:W-:Y:S01]  /*5810*/  IMAD.SHL.U32 R14, R16, 0x4, RZ ;  /* 0x00000004100e7824 */ /* 0x001fe200078e00ff */
[----:B------:R-:W-:Y:S02]  /*5820*/  SHF.L.U64.HI R31, R6, 0x2, R31 ;  /* 0x00000002061f7819 */ /* 0x000fe4000001021f */
[----:B------:R-:W-:-:S02]  /*5830*/  IADD3 R12, P2, PT, R17, UR12, RZ ;  /* 0x0000000c110c7c10 */ /* 0x000fc4000ff5e0ff */
[----:B------:R-:W-:Y:S02]  /*5840*/  IADD3 R6, P0, PT, R14, UR12, RZ ;  /* 0x0000000c0e067c10 */ /* 0x000fe4000ff1e0ff */
[----:B------:R-:W-:Y:S02]  /*5850*/  IADD3.X R13, PT, PT, R31, UR13, RZ, P2, !PT ;  /* 0x0000000d1f0d7c10 */ /* 0x000fe400097fe4ff */
[----:B------:R-:W-:Y:S01]  /*5860*/  IADD3.X R7, PT, PT, R29, UR13, RZ, P0, !PT ;  /* 0x0000000d1d077c10 */ /* 0x000fe200087fe4ff */
[----:B--2---:R0:W-:Y:S04]  /*5870*/  STG.E desc[UR8][R8.64], R27 ;  /* 0x0000001b08007986 */ /* 0x0041e8000c101908 */
[----:B---3--:R1:W-:Y:S04]  /*5880*/  STG.E desc[UR8][R10.64], R25 ;  /* 0x000000190a007986 */ /* 0x0083e8000c101908 */
[----:B------:R-:W2:Y:S04]  /*5890*/  LDG.E R23, desc[UR8][R12.64] ;  /* 0x000000080c177981 */ /* 0x000ea8000c1e1900 */
[----:B------:R-:W3:Y:S01]  /*58a0*/  LDG.E R21, desc[UR8][R6.64] ;  /* 0x0000000806157981 */ /* 0x000ee2000c1e1900 */
[----:B------:R-:W-:-:S02]  /*58b0*/  IADD3 R16, P2, PT, R17, UR14, RZ ;  /* 0x0000000e11107c10 */ /* 0x000fc4000ff5e0ff */
[----:B------:R-:W-:Y:S02]  /*58c0*/  IADD3 R14, P0, PT, R14, UR14, RZ ;  /* 0x0000000e0e0e7c10 */ /* 0x000fe4000ff1e0ff */
[----:B------:R-:W-:Y:S02]  /*58d0*/  IADD3.X R17, PT, PT, R31, UR15, RZ, P2, !PT ;  /* 0x0000000f1f117c10 */ /* 0x000fe400097fe4ff */
[----:B------:R-:W-:Y:S01]  /*58e0*/  IADD3.X R15, PT, PT, R29, UR15, RZ, P0, !PT ;  /* 0x0000000f1d0f7c10 */ /* 0x000fe200087fe4ff */
[----:B--2---:R1:W-:Y:S04]  /*58f0*/  STG.E desc[UR8][R6.64], R23 ;  /* 0x0000001706007986 */ /* 0x0043e8000c101908 */
[----:B---3--:R1:W-:Y:S04]  /*5900*/  STG.E desc[UR8][R12.64], R21 ;  /* 0x000000150c007986 */ /* 0x0083e8000c101908 */
[----:B------:R-:W2:Y:S04]  /*5910*/  LDG.E R29, desc[UR8][R16.64] ;  /* 0x00000008101d7981 */ /* 0x000ea8000c1e1900 */
[----:B0-----:R-:W3:Y:S01]  /*5920*/  LDG.E R9, desc[UR8][R14.64] ;  /* 0x000000080e097981 */ /* 0x001ee2000c1e1900 */
[----:B------:R-:W-:-:S02]  /*5930*/  IMAD.MOV.U32 R4, RZ, RZ, RZ ;  /* 0x000000ffff047224 */ /* 0x000fc400078e00ff */
[----:B------:R-:W-:Y:S01]  /*5940*/  VIADD R5, R5, 0x2 ;  /* 0x0000000205057836 */ /* 0x000fe20000000000 */
[----:B--2---:R1:W-:Y:S04]  /*5950*/  STG.E desc[UR8][R14.64], R29 ;  /* 0x0000001d0e007986 */ /* 0x0043e8000c101908 */
[----:B---3--:R1:W-:Y:S02]  /*5960*/  STG.E desc[UR8][R16.64], R9 ;  /* 0x0000000910007986 */ /* 0x0083e4000c101908 */
.L_x_84:
[----:B------:R-:W-:Y:S05]  /*5970*/  @!P1 EXIT ;  /* 0x000000000000994d */ /* 0x000fea0003800000 */
[----:B------:R-:W0:Y:S01]  /*5980*/  LDCU.64 UR4, c[0x0][0x3e8] ;  /* 0x00007d00ff0477ac */ /* 0x000e220008000a00 */
[----:B-12---:R-:W-:Y:S01]  /*5990*/  IADD3 R7, P0, PT, R5, R0, RZ ;  /* 0x0000000005077210 */ /* 0x006fe20007f1e0ff */
[----:B------:R-:W1:Y:S04]  /*59a0*/  LDCU.128 UR12, c[0x0][0x3a0] ;  /* 0x00007400ff0c77ac */ /* 0x000e680008000c00 */
[C---:B------:R-:W-:Y:S02]  /*59b0*/  IMAD.X R3, R4.reuse, 0x1, R3, P0 ;  /* 0x0000000104037824 */ /* 0x040fe400000e0603 */
[----:B0-----:R-:W-:Y:S02]  /*59c0*/  IMAD R4, R4, UR4, RZ ;  /* 0x0000000404047c24 */ /* 0x001fe4000f8e02ff */
[----:B------:R-:W-:-:S02]  /*59d0*/  IMAD R0, R3, UR4, RZ ;  /* 0x0000000403007c24 */ /* 0x000fc4000f8e02ff */
[C---:B------:R-:W-:Y:S02]  /*59e0*/  IMAD R9, R5.reuse, UR5, R4 ;  /* 0x0000000505097c24 */ /* 0x040fe4000f8e0204 */
[----:B------:R-:W-:-:S04]  /*59f0*/  IMAD.WIDE.U32 R2, R5, UR4, R18 ;  /* 0x0000000405027c25 */ /* 0x000fc8000f8e0012 */
[----:B------:R-:W-:-:S04]  /*5a00*/  IMAD.WIDE.U32 R4, R7, UR4, R18 ;  /* 0x0000000407047c25 */ /* 0x000fc8000f8e0012 */
[----:B------:R-:W-:Y:S02]  /*5a10*/  IMAD R11, R7, UR5, R0 ;  /* 0x00000005070b7c24 */ /* 0x000fe4000f8e0200 */
[----:B------:R-:W-:Y:S02]  /*5a20*/  IMAD.IADD R7, R3, 0x1, R9 ;  /* 0x0000000103077824 */ /* 0x000fe400078e0209 */
[----:B------:R-:W-:Y:S02]  /*5a30*/  IMAD.IADD R3, R5, 0x1, R11 ;  /* 0x0000000105037824 */ /* 0x000fe400078e020b */
[----:B------:R-:W-:Y:S01]  /*5a40*/  IMAD.SHL.U32 R8, R4, 0x4, RZ ;  /* 0x0000000404087824 */ /* 0x000fe200078e00ff */
[C---:B------:R-:W-:Y:S01]  /*5a50*/  SHF.L.U64.HI R7, R2.reuse, 0x2, R7 ;  /* 0x0000000202077819 */ /* 0x040fe20000010207 */
[----:B------:R-:W-:Y:S01]  /*5a60*/  IMAD.SHL.U32 R6, R2, 0x4, RZ ;  /* 0x0000000402067824 */ /* 0x000fe200078e00ff */
[----:B------:R-:W-:Y:S02]  /*5a70*/  SHF.L.U64.HI R0, R4, 0x2, R3 ;  /* 0x0000000204007819 */ /* 0x000fe40000010203 */
[----:B-1----:R-:W-:-:S02]  /*5a80*/  IADD3 R4, P1, PT, R8, UR12, RZ ;  /* 0x0000000c08047c10 */ /* 0x002fc4000ff3e0ff */
[----:B------:R-:W-:Y:S02]  /*5a90*/  IADD3 R2, P0, PT, R6, UR12, RZ ;  /* 0x0000000c06027c10 */ /* 0x000fe4000ff1e0ff */
[----:B------:R-:W-:Y:S02]  /*5aa0*/  IADD3.X R5, PT, PT, R0, UR13, RZ, P1, !PT ;  /* 0x0000000d00057c10 */ /* 0x000fe40008ffe4ff */
[----:B------:R-:W-:-:S03]  /*5ab0*/  IADD3.X R3, PT, PT, R7, UR13, RZ, P0, !PT ;  /* 0x0000000d07037c10 */ /* 0x000fc600087fe4ff */
[----:B---3--:R-:W2:Y:S04]  /*5ac0*/  LDG.E R13, desc[UR8][R4.64] ;  /* 0x00000008040d7981 */ /* 0x008ea8000c1e1900 */
[----:B------:R-:W3:Y:S01]  /*5ad0*/  LDG.E R11, desc[UR8][R2.64] ;  /* 0x00000008020b7981 */ /* 0x000ee2000c1e1900 */
[----:B------:R-:W-:Y:S02]  /*5ae0*/  IADD3 R8, P1, PT, R8, UR14, RZ ;  /* 0x0000000e08087c10 */ /* 0x000fe4000ff3e0ff */
[----:B------:R-:W-:Y:S02]  /*5af0*/  IADD3 R6, P0, PT, R6, UR14, RZ ;  /* 0x0000000e06067c10 */ /* 0x000fe4000ff1e0ff */
[----:B------:R-:W-:Y:S02]  /*5b00*/  IADD3.X R9, PT, PT, R0, UR15, RZ, P1, !PT ;  /* 0x0000000f00097c10 */ /* 0x000fe40008ffe4ff */
[----:B------:R-:W-:Y:S01]  /*5b10*/  IADD3.X R7, PT, PT, R7, UR15, RZ, P0, !PT ;  /* 0x0000000f07077c10 */ /* 0x000fe200087fe4ff */
[----:B--2---:R-:W-:Y:S04]  /*5b20*/  STG.E desc[UR8][R2.64], R13 ;  /* 0x0000000d02007986 */ /* 0x004fe8000c101908 */
[----:B---3--:R-:W-:Y:S04]  /*5b30*/  STG.E desc[UR8][R4.64], R11 ;  /* 0x0000000b04007986 */ /* 0x008fe8000c101908 */
[----:B------:R-:W2:Y:S04]  /*5b40*/  LDG.E R17, desc[UR8][R8.64] ;  /* 0x0000000808117981 */ /* 0x000ea8000c1e1900 */
[----:B------:R-:W3:Y:S04]  /*5b50*/  LDG.E R15, desc[UR8][R6.64] ;  /* 0x00000008060f7981 */ /* 0x000ee8000c1e1900 */
[----:B--2---:R-:W-:Y:S04]  /*5b60*/  STG.E desc[UR8][R6.64], R17 ;  /* 0x0000001106007986 */ /* 0x004fe8000c101908 */
[----:B---3--:R-:W-:Y:S01]  /*5b70*/  STG.E desc[UR8][R8.64], R15 ;  /* 0x0000000f08007986 */ /* 0x008fe2000c101908 */
[----:B------:R-:W-:Y:S05]  /*5b80*/  EXIT ;  /* 0x000000000000794d */ /* 0x000fea0003800000 */
        .weak           $__internal_2_$__cuda_sm20_div_rn_f64_full
        .type           $__internal_2_$__cuda_sm20_div_rn_f64_full,@function
        .size           $__internal_2_$__cuda_sm20_div_rn_f64_full,($_Z5FFT_XPhS_S_mPfS0_S0_S0_S_S_S_mmmm$__internal_trig_reduction_slowpathd - $__internal_2_$__cuda_sm20_div_rn_f64_full)
$__internal_2_$__cuda_sm20_div_rn_f64_full:
[C---:B------:R-:W-:Y:S01]  /*5b90*/  FSETP.GEU.AND P0, PT, |R17|.reuse, 1.469367938527859385e-39, PT ;  /* 0x001000001100780b */ /* 0x040fe20003f0e200 */
[--C-:B------:R-:W-:Y:S01]  /*5ba0*/  IMAD.MOV.U32 R14, RZ, RZ, R16.reuse ;  /* 0x000000ffff0e7224 */ /* 0x100fe200078e0010 */
[----:B------:R-:W-:Y:S01]  /*5bb0*/  LOP3.LUT R2, R17, 0x800fffff, RZ, 0xc0, !PT ;  /* 0x800fffff11027812 */ /* 0x000fe200078ec0ff */
[----:B------:R-:W-:Y:S01]  /*5bc0*/  IMAD.MOV.U32 R15, RZ, RZ, R17 ;  /* 0x000000ffff0f7224 */ /* 0x000fe200078e0011 */
[C---:B------:R-:W-:Y:S01]  /*5bd0*/  FSETP.GEU.AND P4, PT, |R5|.reuse, 1.469367938527859385e-39, PT ;  /* 0x001000000500780b */ /* 0x040fe20003f8e200 */
[----:B------:R-:W-:Y:S01]  /*5be0*/  IMAD.MOV.U32 R6, RZ, RZ, 0x1 ;  /* 0x00000001ff067424 */ /* 0x000fe200078e00ff */
[----:B------:R-:W-:Y:S01]  /*5bf0*/  LOP3.LUT R3, R2, 0x3ff00000, RZ, 0xfc, !PT ;  /* 0x3ff0000002037812 */ /* 0x000fe200078efcff */
[----:B------:R-:W-:Y:S01]  /*5c00*/  IMAD.MOV.U32 R2, RZ, RZ, R16 ;  /* 0x000000ffff027224 */ /* 0x000fe200078e0010 */
[----:B------:R-:W-:Y:S01]  /*5c10*/  LOP3.LUT R35, R5, 0x7ff00000, RZ, 0xc0, !PT ;  /* 0x7ff0000005237812 */ /* 0x000fe200078ec0ff */
[----:B------:R-:W-:Y:S01]  /*5c20*/  IMAD.MOV.U32 R33, RZ, RZ, 0x1ca00000 ;  /* 0x1ca00000ff217424 */ /* 0x000fe200078e00ff */
[----:B------:R-:W-:Y:S01]  /*5c30*/  LOP3.LUT R38, R17, 0x7ff00000, RZ, 0xc0, !PT ;  /* 0x7ff0000011267812 */ /* 0x000fe200078ec0ff */
[----:B------:R-:W-:Y:S02]  /*5c40*/  BSSY.RECONVERGENT B1, `(.L_x_85) ;  /* 0x000004e000017945 */ /* 0x000fe40003800200 */
[----:B------:R-:W-:Y:S01]  /*5c50*/  @!P0 DMUL R2, R14, 8.98846567431157953865e+307 ;  /* 0x7fe000000e028828 */ /* 0x000fe20000000000 */
[----:B------:R-:W-:Y:S01]  /*5c60*/  ISETP.GE.U32.AND P1, PT, R35, R38, PT ;  /* 0x000000262300720c */ /* 0x000fe20003f26070 */
[----:B------:R-:W-:-:S02]  /*5c70*/  IMAD.MOV.U32 R37, RZ, RZ, R35 ;  /* 0x000000ffff257224 */ /* 0x000fc400078e0023 */
[----:B------:R-:W-:Y:S02]  /*5c80*/  @!P4 LOP3.LUT R10, R15, 0x7ff00000, RZ, 0xc0, !PT ;  /* 0x7ff000000f0ac812 */ /* 0x000fe400078ec0ff */
[----:B------:R-:W0:Y:S02]  /*5c90*/  MUFU.RCP64H R7, R3 ;  /* 0x0000000300077308 */ /* 0x000e240000001800 */
[----:B------:R-:W-:Y:S02]  /*5ca0*/  @!P4 ISETP.GE.U32.AND P5, PT, R35, R10, PT ;  /* 0x0000000a2300c20c */ /* 0x000fe40003fa6070 */
[----:B------:R-:W-:Y:S02]  /*5cb0*/  @!P0 LOP3.LUT R38, R3, 0x7ff00000, RZ, 0xc0, !PT ;  /* 0x7ff0000003268812 */ /* 0x000fe400078ec0ff */
[----:B------:R-:W-:-:S03]  /*5cc0*/  @!P4 SEL R11, R33, 0x63400000, !P5 ;  /* 0x63400000210bc807 */ /* 0x000fc60006800000 */
[----:B------:R-:W-:Y:S01]  /*5cd0*/  VIADD R40, R38, 0xffffffff ;  /* 0xffffffff26287836 */ /* 0x000fe20000000000 */
[----:B------:R-:W-:-:S04]  /*5ce0*/  @!P4 LOP3.LUT R12, R11, 0x80000000, R5, 0xf8, !PT ;  /* 0x800000000b0cc812 */ /* 0x000fc800078ef805 */
[----:B------:R-:W-:Y:S01]  /*5cf0*/  @!P4 LOP3.LUT R13, R12, 0x100000, RZ, 0xfc, !PT ;  /* 0x001000000c0dc812 */ /* 0x000fe200078efcff */
[----:B------:R-:W-:Y:S01]  /*5d00*/  @!P4 IMAD.MOV.U32 R12, RZ, RZ, RZ ;  /* 0x000000ffff0cc224 */ /* 0x000fe200078e00ff */
[----:B0-----:R-:W-:-:S08]  /*5d10*/  DFMA R8, R6, -R2, 1 ;  /* 0x3ff000000608742b */ /* 0x001fd00000000802 */
[----:B------:R-:W-:-:S08]  /*5d20*/  DFMA R8, R8, R8, R8 ;  /* 0x000000080808722b */ /* 0x000fd00000000008 */
[----:B------:R-:W-:Y:S01]  /*5d30*/  DFMA R8, R6, R8, R6 ;  /* 0x000000080608722b */ /* 0x000fe20000000006 */
[----:B------:R-:W-:Y:S01]  /*5d40*/  SEL R7, R33, 0x63400000, !P1 ;  /* 0x6340000021077807 */ /* 0x000fe20004800000 */
[----:B------:R-:W-:-:S03]  /*5d50*/  IMAD.MOV.U32 R6, RZ, RZ, R4 ;  /* 0x000000ffff067224 */ /* 0x000fc600078e0004 */
[----:B------:R-:W-:-:S03]  /*5d60*/  LOP3.LUT R7, R7, 0x800fffff, R5, 0xf8, !PT ;  /* 0x800fffff07077812 */ /* 0x000fc600078ef805 */
[----:B------:R-:W-:-:S03]  /*5d70*/  DFMA R10, R8, -R2, 1 ;  /* 0x3ff00000080a742b */ /* 0x000fc60000000802 */
[----:B------:R-:W-:-:S05]  /*5d80*/  @!P4 DFMA R6, R6, 2, -R12 ;  /* 0x400000000606c82b */ /* 0x000fca000000080c */
[----:B------:R-:W-:-:S05]  /*5d90*/  DFMA R10, R8, R10, R8 ;  /* 0x0000000a080a722b */ /* 0x000fca0000000008 */
[----:B------:R-:W-:-:S03]  /*5da0*/  @!P4 LOP3.LUT R37, R7, 0x7ff00000, RZ, 0xc0, !PT ;  /* 0x7ff000000725c812 */ /* 0x000fc600078ec0ff */
[----:B------:R-:W-:Y:S02]  /*5db0*/  DMUL R8, R10, R6 ;  /* 0x000000060a087228 */ /* 0x000fe40000000000 */
[----:B------:R-:W-:-:S05]  /*5dc0*/  VIADD R39, R37, 0xffffffff ;  /* 0xffffffff25277836 */ /* 0x000fca0000000000 */
[----:B------:R-:W-:Y:S01]  /*5dd0*/  ISETP.GT.U32.AND P0, PT, R39, 0x7feffffe, PT ;  /* 0x7feffffe2700780c */ /* 0x000fe20003f04070 */
[----:B------:R-:W-:-:S03]  /*5de0*/  DFMA R12, R8, -R2, R6 ;  /* 0x80000002080c722b */ /* 0x000fc60000000006 */
[----:B------:R-:W-:-:S05]  /*5df0*/  ISETP.GT.U32.OR P0, PT, R40, 0x7feffffe, P0 ;  /* 0x7feffffe2800780c */ /* 0x000fca0000704470 */
[----:B------:R-:W-:-:S08]  /*5e00*/  DFMA R12, R10, R12, R8 ;  /* 0x0000000c0a0c722b */ /* 0x000fd00000000008 */
        /* <DEDUP_REMOVED lines=28> */
.L_x_86:
        /* <DEDUP_REMOVED lines=16> */
.L_x_89:
[----:B------:R-:W-:Y:S01]  /*60d0*/  LOP3.LUT R9, R15, 0x80000, RZ, 0xfc, !PT ;  /* 0x000800000f097812 */ /* 0x000fe200078efcff */
[----:B------:R-:W-:Y:S01]  /*60e0*/  IMAD.MOV.U32 R8, RZ, RZ, R14 ;  /* 0x000000ffff087224 */ /* 0x000fe200078e000e */
[----:B------:R-:W-:Y:S06]  /*60f0*/  BRA `(.L_x_87) ;  /* 0x0000000000087947 */ /* 0x000fec0003800000 */
.L_x_88:
[----:B------:R-:W-:Y:S01]  /*6100*/  LOP3.LUT R9, R5, 0x80000, RZ, 0xfc, !PT ;  /* 0x0008000005097812 */ /* 0x000fe200078efcff */
[----:B------:R-:W-:-:S07]  /*6110*/  IMAD.MOV.U32 R8, RZ, RZ, R4 ;  /* 0x000000ffff087224 */ /* 0x000fce00078e0004 */
.L_x_87:
[----:B------:R-:W-:Y:S05]  /*6120*/  BSYNC.RECONVERGENT B1 ;  /* 0x0000000000017941 */ /* 0x000fea0003800200 */
.L_x_85:
[----:B------:R-:W-:Y:S02]  /*6130*/  IMAD.MOV.U32 R37, RZ, RZ, 0x0 ;  /* 0x00000000ff257424 */ /* 0x000fe400078e00ff */
[----:B------:R-:W-:Y:S02]  /*6140*/  IMAD.MOV.U32 R2, RZ, RZ, R8 ;  /* 0x000000ffff027224 */ /* 0x000fe400078e0008 */
[----:B------:R-:W-:Y:S01]  /*6150*/  IMAD.MOV.U32 R3, RZ, RZ, R9 ;  /* 0x000000ffff037224 */ /* 0x000fe200078e0009 */
[----:B------:R-:W-:Y:S06]  /*6160*/  RET.REL.NODEC R36 `(_Z5FFT_XPhS_S_mPfS0_S0_S0_S_S_S_mmmm) ;  /* 0xffffff9c24a47950 */ /* 0x000fec0003c3ffff */
        .type           $_Z5FFT_XPhS_S_mPfS0_S0_S0_S_S_S_mmmm$__internal_trig_reduction_slowpathd,@function
        .size           $_Z5FFT_XPhS_S_mPfS0_S0_S0_S_S_S_mmmm$__internal_trig_reduction_slowpathd,(.L_x_102 - $_Z5FFT_XPhS_S_mPfS0_S0_S0_S_S_S_mmmm$__internal_trig_reduction_slowpathd)
$_Z5FFT_XPhS_S_mPfS0_S0_S0_S_S_S_mmmm$__internal_trig_reduction_slowpathd:
[--C-:B------:R-:W-:Y:S01]  /*6170*/  SHF.R.U32.HI R12, RZ, 0x14, R5.reuse ;  /* 0x00000014ff0c7819 */ /* 0x100fe20000011605 */
[----:B------:R-:W-:Y:S02]  /*6180*/  IMAD.MOV.U32 R37, RZ, RZ, R5 ;  /* 0x000000ffff257224 */ /* 0x000fe400078e0005 */
[----:B------:R-:W-:Y:S01]  /*6190*/  IMAD.MOV.U32 R6, RZ, RZ, RZ ;  /* 0x000000ffff067224 */ /* 0x000fe200078e00ff */
[----:B------:R-:W-:-:S04]  /*61a0*/  LOP3.LUT R7, R12, 0x7ff, RZ, 0xc0, !PT ;  /* 0x000007ff0c077812 */ /* 0x000fc800078ec0ff */
[----:B------:R-:W-:-:S13]  /*61b0*/  ISETP.NE.AND P0, PT, R7, 0x7ff, PT ;  /* 0x000007ff0700780c */ /* 0x000fda0003f05270 */
[----:B------:R-:W-:Y:S05]  /*61c0*/  @!P0 BRA `(.L_x_90) ;  /* 0x0000000800488947 */ /* 0x000fea0003800000 */
[----:B------:R-:W-:Y:S01]  /*61d0*/  VIADD R6, R7, 0xfffffc00 ;  /* 0xfffffc0007067836 */ /* 0x000fe20000000000 */
[----:B------:R-:W-:Y:S01]  /*61e0*/  BSSY.RECONVERGENT B3, `(.L_x_91) ;  /* 0x000002f000037945 */ /* 0x000fe20003800200 */
[----:B------:R-:W-:-:S03]  /*61f0*/  CS2R R8, SRZ ;  /* 0x0000000000087805 */ /* 0x000fc6000001ff00 */
[----:B------:R-:W-:Y:S02]  /*6200*/  SHF.R.U32.HI R13, RZ, 0x6, R6 ;  /* 0x00000006ff0d7819 */ /* 0x000fe40000011606 */
[----:B------:R-:W-:Y:S02]  /*6210*/  ISETP.GE.U32.AND P0, PT, R6, 0x80, PT ;  /* 0x000000800600780c */ /* 0x000fe40003f06070 */
[C---:B------:R-:W-:Y:S02]  /*6220*/  IADD3 R14, PT, PT, -R13.reuse, 0x13, RZ ;  /* 0x000000130d0e7810 */ /* 0x040fe40007ffe1ff */
[----:B------:R-:W-:Y:S02]  /*6230*/  IADD3 R39, PT, PT, -R13, 0xf, RZ ;  /* 0x0000000f0d277810 */ /* 0x000fe40007ffe1ff */
[----:B------:R-:W-:-:S04]  /*6240*/  SEL R14, R14, 0x12, P0 ;  /* 0x000000120e0e7807 */ /* 0x000fc80000000000 */
[----:B------:R-:W-:-:S13]  /*6250*/  ISETP.GE.AND P0, PT, R39, R14, PT ;  /* 0x0000000e2700720c */ /* 0x000fda0003f06270 */
[----:B------:R-:W-:Y:S05]  /*6260*/  @P0 BRA `(.L_x_92) ;  /* 0x0000000000980947 */ /* 0x000fea0003800000 */
[----:B------:R-:W0:Y:S01]  /*6270*/  LDC.64 R6, c[0x0][0x358] ;  /* 0x0000d600ff067b82 */ /* 0x000e220000000a00 */
[C---:B------:R-:W-:Y:S01]  /*6280*/  SHF.L.U64.HI R15, R36.reuse, 0xb, R37 ;  /* 0x0000000b240f7819 */ /* 0x040fe20000010225 */
[----:B------:R-:W-:Y:S01]  /*6290*/  BSSY.RECONVERGENT B4, `(.L_x_93) ;  /* 0x0000022000047945 */ /* 0x000fe20003800200 */
[----:B------:R-:W-:Y:S01]  /*62a0*/  IMAD.SHL.U32 R35, R36, 0x800, RZ ;  /* 0x0000080024237824 */ /* 0x000fe200078e00ff */
[----:B------:R-:W-:Y:S01]  /*62b0*/  IADD3 R37, PT, PT, RZ, -R13, -R14 ;  /* 0x8000000dff257210 */ /* 0x000fe20007ffe80e */
[----:B------:R-:W-:Y:S01]  /*62c0*/  IMAD.MOV.U32 R36, RZ, RZ, RZ ;  /* 0x000000ffff247224 */ /* 0x000fe200078e00ff */
[----:B------:R-:W-:Y:S02]  /*62d0*/  CS2R R8, SRZ ;  /* 0x0000000000087805 */ /* 0x000fe4000001ff00 */
[----:B------:R-:W-:-:S07]  /*62e0*/  LOP3.LUT R15, R15, 0x80000000, RZ, 0xfc, !PT ;  /* 0x800000000f0f7812 */ /* 0x000fce00078efcff */
.L_x_94:
[----:B------:R-:W1:Y:S01]  /*62f0*/  LDC.64 R10, c[0x4][0x40] ;  /* 0x01001000ff0a7b82 */ /* 0x000e620000000a00 */
[----:B0-----:R-:W-:Y:S02]  /*6300*/  R2UR UR4, R6 ;  /* 0x00000000060472ca */ /* 0x001fe400000e0000 */
[----:B------:R-:W-:Y:S01]  /*6310*/  R2UR UR5, R7 ;  /* 0x00000000070572ca */ /* 0x000fe200000e0000 */
[----:B-1----:R-:W-:-:S12]  /*6320*/  IMAD.WIDE R10, R39, 0x8, R10 ;  /* 0x00000008270a7825 */ /* 0x002fd800078e020a */
[----:B------:R-:W2:Y:S01]  /*6330*/  LDG.E.64.CONSTANT R10, desc[UR4][R10.64] ;  /* 0x000000040a0a7981 */ /* 0x000ea2000c1e9b00 */
        /* <DEDUP_REMOVED lines=23> */
[----:B------:R-:W-:Y:S05]  /*64b0*/  BSYNC.RECONVERGENT B4 ;  /* 0x0000000000047941 */ /* 0x000fea0003800200 */
.L_x_93:
[----:B------:R-:W-:-:S07]  /*64c0*/  IMAD.MOV.U32 R39, RZ, RZ, R14 ;  /* 0x000000ffff277224 */ /* 0x000fce00078e000e */
.L_x_92:
[----:B------:R-:W-:Y:S05]  /*64d0*/  BSYNC.RECONVERGENT B3 ;  /* 0x0000000000037941 */ /* 0x000fea0003800200 */
.L_x_91:
[----:B------:R-:W-:Y:S01]  /*64e0*/  LOP3.LUT P0, R41, R12, 0x3f, RZ, 0xc0, !PT ;  /* 0x0000003f0c297812 */ /* 0x000fe2000780c0ff */
[----:B------:R-:W-:-:S04]  /*64f0*/  IMAD.IADD R6, R13, 0x1, R39 ;  /* 0x000000010d067824 */ /* 0x000fc800078e0227 */
[----:B------:R-:W-:-:S05]  /*6500*/  IMAD.U32 R43, R6, 0x8, R1 ;  /* 0x00000008062b7824 */ /* 0x000fca00078e0001 */
[----:B------:R0:W-:Y:S04]  /*6510*/  STL.64 [R43+-0x78], R8 ;  /* 0xffff88082b007387 */ /* 0x0001e80000100a00 */
[----:B------:R-:W2:Y:S04]  /*6520*/  @P0 LDL.64 R12, [R1+0x8] ;  /* 0x00000800010c0983 */ /* 0x000ea80000100a00 */
[----:B------:R-:W3:Y:S04]  /*6530*/  LDL.64 R10, [R1+0x10] ;  /* 0x00001000010a7983 */ /* 0x000ee80000100a00 */
[----:B------:R-:W4:Y:S01]  /*6540*/  LDL.64 R6, [R1+0x18] ;  /* 0x0000180001067983 */ /* 0x000f220000100a00 */
[----:B------:R-:W-:Y:S01]  /*6550*/  BSSY.RECONVERGENT B3, `(.L_x_95) ;  /* 0x0000035000037945 */ /* 0x000fe20003800200 */
[----:B--2---:R-:W-:-:S02]  /*6560*/  @P0 SHF.R.U64 R15, R12, 0x1, R13 ;  /* 0x000000010c0f0819 */ /* 0x004fc4000000120d */
[----:B------:R-:W-:Y:S02]  /*6570*/  @P0 SHF.R.U32.HI R13, RZ, 0x1, R13 ;  /* 0x00000001ff0d0819 */ /* 0x000fe4000001160d */
[----:B------:R-:W-:Y:S02]  /*6580*/  @P0 LOP3.LUT R12, R41, 0x3f, RZ, 0x3c, !PT ;  /* 0x0000003f290c0812 */ /* 0x000fe400078e3cff */
        /* <DEDUP_REMOVED lines=12> */
[----:B------:R-:W-:Y:S02]  /*6650*/  @P0 LOP3.LUT R6, R13, R36, RZ, 0xfc, !PT ;  /* 0x000000240d060212 */ /* 0x000fe400078efcff */
[----:B------:R-:W-:Y:S02]  /*6660*/  @P0 SHF.R.U32.HI R12, RZ, R12, R39 ;  /* 0x0000000cff0c0219 */ /* 0x000fe40000011627 */
        /* <DEDUP_REMOVED lines=15> */
[----:B------:R-:W-:Y:S02]  /*6760*/  ISETP.NE.U32.AND P1, PT, R13, RZ, PT ;  /* 0x000000ff0d00720c */ /* 0x000fe40003f25070 */
[----:B------:R-:W-:Y:S02]  /*6770*/  SEL R15, R36, R9, P0 ;  /* 0x00000009240f7207 */ /* 0x000fe40000000000 */
[----:B------:R-:W-:Y:S01]  /*6780*/  SEL R10, R14, R13, !P1 ;  /* 0x0000000d0e0a7207 */ /* 0x000fe20004800000 */
[----:B------:R-:W-:-:S05]  /*6790*/  @!P0 IMAD.MOV R8, RZ, RZ, -R8 ;  /* 0x000000ffff088224 */ /* 0x000fca00078e0a08 */
[----:B------:R-:W0:Y:S02]  /*67a0*/  FLO.U32 R10, R10 ;  /* 0x0000000a000a7300 */ /* 0x000e2400000e0000 */
[C---:B0-----:R-:W-:Y:S02]  /*67b0*/  IADD3 R11, PT, PT, -R10.reuse, 0x1f, RZ ;  /* 0x0000001f0a0b7810 */ /* 0x041fe40007ffe1ff */
[----:B------:R-:W-:-:S03]  /*67c0*/  IADD3 R12, PT, PT, -R10, 0x3f, RZ ;  /* 0x0000003f0a0c7810 */ /* 0x000fc60007ffe1ff */
[----:B------:R-:W-:-:S05]  /*67d0*/  @P1 IMAD.MOV R12, RZ, RZ, R11 ;  /* 0x000000ffff0c1224 */ /* 0x000fca00078e020b */
        /* <DEDUP_REMOVED lines=12> */
.L_x_96:
[----:B------:R-:W-:Y:S05]  /*68a0*/  BSYNC.RECONVERGENT B3 ;  /* 0x0000000000037941 */ /* 0x000fea0003800200 */
.L_x_95:
[----:B------:R-:W-:-:S04]  /*68b0*/  IMAD.WIDE.U32 R10, R14, 0x2168c235, RZ ;  /* 0x2168c2350e0a7825 */ /* 0x000fc800078e00ff */
[----:B------:R-:W-:Y:S01]  /*68c0*/  IMAD.MOV.U32 R8, RZ, RZ, R11 ;  /* 0x000000ffff087224 */ /* 0x000fe200078e000b */
[----:B------:R-:W-:Y:S01]  /*68d0*/  IADD3 RZ, P1, PT, R10, R10, RZ ;  /* 0x0000000a0aff7210 */ /* 0x000fe20007f3e0ff */
[----:B------:R-:W-:Y:S02]  /*68e0*/  IMAD.MOV.U32 R9, RZ, RZ, RZ ;  /* 0x000000ffff097224 */ /* 0x000fe400078e00ff */
        /* <DEDUP_REMOVED lines=19> */
[----:B------:R-:W-:-:S02]  /*6a20*/  SHF.R.U32.HI R11, RZ, 0x1e, R7 ;  /* 0x0000001eff0b7819 */ /* 0x000fc40000011607 */
[----:B------:R-:W-:Y:S01]  /*6a30*/  SHF.R.U64 R36, R36, 0xa, R9 ;  /* 0x0000000a24247819 */ /* 0x000fe20000001209 */
[----:B------:R-:W-:Y:S01]  /*6a40*/  IMAD.SHL.U32 R8, R8, 0x100000, RZ ;  /* 0x0010000008087824 */ /* 0x000fe200078e00ff */
[----:B------:R-:W-:Y:S02]  /*6a50*/  LEA.HI R6, R6, R11, RZ, 0x1 ;  /* 0x0000000b06067211 */ /* 0x000fe400078f08ff */
[----:B------:R-:W-:Y:S02]  /*6a60*/  IADD3 R36, P5, PT, R36, 0x1, RZ ;  /* 0x0000000124247810 */ /* 0x000fe40007fbe0ff */
[----:B------:R-:W-:Y:S01]  /*6a70*/  @!P0 LOP3.LUT R5, R5, 0x80000000, RZ, 0x3c, !PT ;  /* 0x8000000005058812 */ /* 0x000fe200078e3cff */
[----:B------:R-:W-:Y:S01]  /*6a80*/  @P1 IMAD.MOV R6, RZ, RZ, -R6 ;  /* 0x000000ffff061224 */ /* 0x000fe200078e0a06 */
[----:B------:R-:W-:-:S04]  /*6a90*/  LEA.HI.X R9, R9, RZ, RZ, 0x16, P5 ;  /* 0x000000ff09097211 */ /* 0x000fc800028fb4ff */
[--C-:B------:R-:W-:Y:S02]  /*6aa0*/  SHF.R.U64 R36, R36, 0x1, R9.reuse ;  /* 0x0000000124247819 */ /* 0x100fe40000001209 */
[----:B------:R-:W-:Y:S02]  /*6ab0*/  SHF.R.U32.HI R7, RZ, 0x1, R9 ;  /* 0x00000001ff077819 */ /* 0x000fe40000011609 */
[----:B------:R-:W-:-:S04]  /*6ac0*/  IADD3 R36, P5, P6, RZ, RZ, R36 ;  /* 0x000000ffff247210 */ /* 0x000fc80007ebe024 */
[----:B------:R-:W-:-:S04]  /*6ad0*/  IADD3.X R8, PT, PT, R8, 0x3fe00000, R7, P5, P6 ;  /* 0x3fe0000008087810 */ /* 0x000fc80002fec407 */
[----:B------:R-:W-:-:S07]  /*6ae0*/  LOP3.LUT R37, R8, R5, RZ, 0xfc, !PT ;  /* 0x0000000508257212 */ /* 0x000fce00078efcff */
.L_x_90:
[----:B------:R-:W-:-:S04]  /*6af0*/  IMAD.MOV.U32 R5, RZ, RZ, 0x0 ;  /* 0x00000000ff057424 */ /* 0x000fc800078e00ff */
[----:B------:R-:W-:Y:S05]  /*6b00*/  RET.REL.NODEC R4 `(_Z5FFT_XPhS_S_mPfS0_S0_S0_S_S_S_mmmm) ;  /* 0xffffff94043c7950 */ /* 0x000fea0003c3ffff */
.L_x_97:
        /* <DEDUP_REMOVED lines=15> */
.L_x_102:


//--------------------- .nv.global.init           --------------------------
	.section	.nv.global.init,"aw",@progbits
	.align	16
.nv.global.init:
	.type		__cudart_sin_cos_coeffs,@object
	.size		__cudart_sin_cos_coeffs,(__cudart_i2opi_d - __cudart_sin_cos_coeffs)
__cudart_sin_cos_coeffs:
        /*0000*/ 	.byte	0x46, 0xd2, 0xb0, 0x2c, 0xf1, 0xe5, 0x5a, 0xbe, 0x92, 0xe3, 0xac, 0x69, 0xe3, 0x1d, 0xc7, 0x3e
        /*0010*/ 	.byte	0xa1, 0x62, 0xdb, 0x19, 0xa0, 0x01, 0x2a, 0xbf, 0x18, 0x08, 0x11, 0x11, 0x11, 0x11, 0x81, 0x3f
        /*0020*/ 	.byte	0x54, 0x55, 0x55, 0x55, 0x55, 0x55, 0xc5, 0xbf, 0x00, 0x00, 0x00, 0x00, 0x00, 0x00, 0x00, 0x00
        /*0030*/ 	.byte	0x00, 0x00, 0x00, 0x00, 0x00, 0x00, 0x00, 0x00, 0x64, 0x81, 0xfd, 0x20, 0x83, 0xff, 0xa8, 0xbd
        /*0040*/ 	.byte	0x28, 0x85, 0xef, 0xc1, 0xa7, 0xee, 0x21, 0x3e, 0xd9, 0xe6, 0x06, 0x8e, 0x4f, 0x7e, 0x92, 0xbe
        /*0050*/ 	.byte	0xe9, 0xbc, 0xdd, 0x19, 0xa0, 0x01, 0xfa, 0x3e, 0x47, 0x5d, 0xc1, 0x16, 0x6c, 0xc1, 0x56, 0xbf
        /*0060*/ 	.byte	0x51, 0x55, 0x55, 0x55, 0x55, 0x55, 0xa5, 0x3f, 0x00, 0x00, 0x00, 0x00, 0x00, 0x00, 0xe0, 0xbf
        /*0070*/ 	.byte	0x00, 0x00, 0x00, 0x00, 0x00, 0x00, 0xf0, 0x3f, 0x00, 0x00, 0x00, 0x00, 0x00, 0x00, 0x00, 0x00
	.type		__cudart_i2opi_d,@object
	.size		__cudart_i2opi_d,(mrg32k3aM1SubSeq - __cudart_i2opi_d)
__cudart_i2opi_d:
        /* <DEDUP_REMOVED lines=9> */
	.type		mrg32k3aM1SubSeq,@object
	.size		mrg32k3aM1SubSeq,(mrg32k3aM2SubSeq - mrg32k3aM1SubSeq)
mrg32k3aM1SubSeq:
        /* <DEDUP_REMOVED lines=126> */
	.type		mrg32k3aM2SubSeq,@object
	.size		mrg32k3aM2SubSeq,(mrg32k3aM1 - mrg32k3aM2SubSeq)
mrg32k3aM2SubSeq:
        /* <DEDUP_REMOVED lines=126> */
	.type		mrg32k3aM1,@object
	.size		mrg32k3aM1,(mrg32k3aM1Seq - mrg32k3aM1)
mrg32k3aM1:
        /* <DEDUP_REMOVED lines=144> */
	.type		mrg32k3aM1Seq,@object
	.size		mrg32k3aM1Seq,(mrg32k3aM2 - mrg32k3aM1Seq)
mrg32k3aM1Seq:
        /* <DEDUP_REMOVED lines=144> */
	.type		mrg32k3aM2,@object
	.size		mrg32k3aM2,(mrg32k3aM2Seq - mrg32k3aM2)
mrg32k3aM2:
        /* <DEDUP_REMOVED lines=144> */
	.type		mrg32k3aM2Seq,@object
	.size		mrg32k3aM2Seq,(precalc_xorwow_matrix - mrg32k3aM2Seq)
mrg32k3aM2Seq:
        /* <DEDUP_REMOVED lines=144> */
	.type		precalc_xorwow_matrix,@object
	.size		precalc_xorwow_matrix,(precalc_xorwow_offset_matrix - precalc_xorwow_matrix)
precalc_xorwow_matrix:
        /* <DEDUP_REMOVED lines=6400> */
	.type		precalc_xorwow_offset_matrix,@object
	.size		precalc_xorwow_offset_matrix,(.L_1 - precalc_xorwow_offset_matrix)
precalc_xorwow_offset_matrix:
        /* <DEDUP_REMOVED lines=6400> */
.L_1:


//--------------------- .nv.shared.reserved.0     --------------------------
	.section	.nv.shared.reserved.0,"aw",@nobits
	.weak		__nv_reservedSMEM_offset_0_alias
	.size		__nv_reservedSMEM_offset_0_alias, 0, 64
	.other		__nv_reservedSMEM_offset_0_alias,@"STO_CUDA_RESERVED_SHARED STV_DEFAULT"
__nv_reservedSMEM_offset_0_alias:
	.zero		0
	.zero		64


//--------------------- .nv.constant0._Z5FFT_YPhS_S_mPfS0_S0_S0_S_S_S_mmmm --------------------------
	.section	.nv.constant0._Z5FFT_YPhS_S_mPfS0_S0_S0_S_S_S_mmmm,"a",@progbits
	.sectionflags	@""
	.align	4
.nv.constant0._Z5FFT_YPhS_S_mPfS0_S0_S0_S_S_S_mmmm:
	.zero		1016


//--------------------- .nv.constant0._Z5FFT_XPhS_S_mPfS0_S0_S0_S_S_S_mmmm --------------------------
	.section	.nv.constant0._Z5FFT_XPhS_S_mPfS0_S0_S0_S_S_S_mmmm,"a",@progbits
	.sectionflags	@""
	.align	4
.nv.constant0._Z5FFT_XPhS_S_mPfS0_S0_S0_S_S_S_mmmm:
	.zero		1016


//--------------------- SYMBOLS --------------------------

	.type		.nv.reservedSmem.offset0,@object
	.size		.nv.reservedSmem.offset0,0x4
